//
// Generated by NVIDIA NVVM Compiler
//
// Compiler Build ID: CL-36424714
// Cuda compilation tools, release 13.0, V13.0.88
// Based on NVVM 20.0.0
//

.version 9.0
.target sm_100
.address_size 64

	// .globl	_Z6Phase1Piim
// _ZZ6Phase1PiimE8shared_D has been demoted
// _ZZ6Phase2PiimE6pivotD has been demoted
// _ZZ6Phase2PiimE4ColD has been demoted
// _ZZ6Phase2PiimE4RowD has been demoted
// _ZZ6Phase3PiiiiE8Shared_D has been demoted
// _ZZ6Phase3PiiiiE5Col3D has been demoted
// _ZZ6Phase3PiiiiE4RowD has been demoted

.visible .entry _Z6Phase1Piim(
	.param .u64 .ptr .align 1 _Z6Phase1Piim_param_0,
	.param .u32 _Z6Phase1Piim_param_1,
	.param .u64 _Z6Phase1Piim_param_2
)
{
	.reg .pred 	%p<2>;
	.reg .b32 	%r<992>;
	.reg .b64 	%rd<13>;
	// demoted variable
	.shared .align 4 .b8 _ZZ6Phase1PiimE8shared_D[16384];
	ld.param.u64 	%rd3, [_Z6Phase1Piim_param_0];
	ld.param.u32 	%r9, [_Z6Phase1Piim_param_1];
	ld.param.u64 	%rd4, [_Z6Phase1Piim_param_2];
	cvta.to.global.u64 	%rd5, %rd3;
	mov.u32 	%r1, %tid.x;
	mov.u32 	%r10, %tid.y;
	shl.b32 	%r11, %r9, 6;
	add.s32 	%r12, %r11, %r1;
	add.s32 	%r13, %r11, %r10;
	cvt.s64.s32 	%rd6, %r13;
	cvt.s64.s32 	%rd7, %r12;
	mad.lo.s64 	%rd8, %rd4, %rd6, %rd7;
	shl.b64 	%rd9, %rd8, 2;
	add.s64 	%rd1, %rd5, %rd9;
	ld.global.u32 	%r14, [%rd1];
	shl.b32 	%r15, %r10, 8;
	mov.u32 	%r16, _ZZ6Phase1PiimE8shared_D;
	add.s32 	%r2, %r16, %r15;
	shl.b32 	%r17, %r1, 2;
	add.s32 	%r3, %r2, %r17;
	st.shared.u32 	[%r3], %r14;
	add.s32 	%r18, %r13, 32;
	cvt.s64.s32 	%rd10, %r18;
	mad.lo.s64 	%rd11, %rd4, %rd10, %rd7;
	shl.b64 	%rd12, %rd11, 2;
	add.s64 	%rd2, %rd5, %rd12;
	ld.global.u32 	%r19, [%rd2];
	st.shared.u32 	[%r3+8192], %r19;
	ld.global.u32 	%r20, [%rd1+128];
	st.shared.u32 	[%r3+128], %r20;
	ld.global.u32 	%r21, [%rd2+128];
	st.shared.u32 	[%r3+8320], %r21;
	bar.sync 	0;
	mov.b32 	%r991, 0;
$L__BB0_1:
	.pragma "nounroll";
	ld.shared.u32 	%r22, [%r3];
	shl.b32 	%r23, %r991, 2;
	add.s32 	%r5, %r2, %r23;
	ld.shared.u32 	%r24, [%r5];
	shl.b32 	%r25, %r991, 8;
	add.s32 	%r27, %r16, %r25;
	add.s32 	%r6, %r27, %r17;
	ld.shared.u32 	%r29, [%r6];
	add.s32 	%r30, %r29, %r24;
	min.s32 	%r31, %r22, %r30;
	st.shared.u32 	[%r3], %r31;
	ld.shared.u32 	%r32, [%r3+8192];
	ld.shared.u32 	%r33, [%r5+8192];
	ld.shared.u32 	%r34, [%r6];
	add.s32 	%r35, %r34, %r33;
	min.s32 	%r36, %r32, %r35;
	st.shared.u32 	[%r3+8192], %r36;
	ld.shared.u32 	%r37, [%r3+128];
	ld.shared.u32 	%r38, [%r5];
	ld.shared.u32 	%r39, [%r6+128];
	add.s32 	%r40, %r39, %r38;
	min.s32 	%r41, %r37, %r40;
	st.shared.u32 	[%r3+128], %r41;
	ld.shared.u32 	%r42, [%r3+8320];
	ld.shared.u32 	%r43, [%r5+8192];
	ld.shared.u32 	%r44, [%r6+128];
	add.s32 	%r45, %r44, %r43;
	min.s32 	%r46, %r42, %r45;
	st.shared.u32 	[%r3+8320], %r46;
	bar.sync 	0;
	ld.shared.u32 	%r47, [%r3];
	ld.shared.u32 	%r48, [%r5+4];
	ld.shared.u32 	%r49, [%r6+256];
	add.s32 	%r50, %r49, %r48;
	min.s32 	%r51, %r47, %r50;
	st.shared.u32 	[%r3], %r51;
	ld.shared.u32 	%r52, [%r3+8192];
	ld.shared.u32 	%r53, [%r5+8196];
	ld.shared.u32 	%r54, [%r6+256];
	add.s32 	%r55, %r54, %r53;
	min.s32 	%r56, %r52, %r55;
	st.shared.u32 	[%r3+8192], %r56;
	ld.shared.u32 	%r57, [%r3+128];
	ld.shared.u32 	%r58, [%r5+4];
	ld.shared.u32 	%r59, [%r6+384];
	add.s32 	%r60, %r59, %r58;
	min.s32 	%r61, %r57, %r60;
	st.shared.u32 	[%r3+128], %r61;
	ld.shared.u32 	%r62, [%r3+8320];
	ld.shared.u32 	%r63, [%r5+8196];
	ld.shared.u32 	%r64, [%r6+384];
	add.s32 	%r65, %r64, %r63;
	min.s32 	%r66, %r62, %r65;
	st.shared.u32 	[%r3+8320], %r66;
	bar.sync 	0;
	ld.shared.u32 	%r67, [%r3];
	ld.shared.u32 	%r68, [%r5+8];
	ld.shared.u32 	%r69, [%r6+512];
	add.s32 	%r70, %r69, %r68;
	min.s32 	%r71, %r67, %r70;
	st.shared.u32 	[%r3], %r71;
	ld.shared.u32 	%r72, [%r3+8192];
	ld.shared.u32 	%r73, [%r5+8200];
	ld.shared.u32 	%r74, [%r6+512];
	add.s32 	%r75, %r74, %r73;
	min.s32 	%r76, %r72, %r75;
	st.shared.u32 	[%r3+8192], %r76;
	ld.shared.u32 	%r77, [%r3+128];
	ld.shared.u32 	%r78, [%r5+8];
	ld.shared.u32 	%r79, [%r6+640];
	add.s32 	%r80, %r79, %r78;
	min.s32 	%r81, %r77, %r80;
	st.shared.u32 	[%r3+128], %r81;
	ld.shared.u32 	%r82, [%r3+8320];
	ld.shared.u32 	%r83, [%r5+8200];
	ld.shared.u32 	%r84, [%r6+640];
	add.s32 	%r85, %r84, %r83;
	min.s32 	%r86, %r82, %r85;
	st.shared.u32 	[%r3+8320], %r86;
	bar.sync 	0;
	ld.shared.u32 	%r87, [%r3];
	ld.shared.u32 	%r88, [%r5+12];
	ld.shared.u32 	%r89, [%r6+768];
	add.s32 	%r90, %r89, %r88;
	min.s32 	%r91, %r87, %r90;
	st.shared.u32 	[%r3], %r91;
	ld.shared.u32 	%r92, [%r3+8192];
	ld.shared.u32 	%r93, [%r5+8204];
	ld.shared.u32 	%r94, [%r6+768];
	add.s32 	%r95, %r94, %r93;
	min.s32 	%r96, %r92, %r95;
	st.shared.u32 	[%r3+8192], %r96;
	ld.shared.u32 	%r97, [%r3+128];
	ld.shared.u32 	%r98, [%r5+12];
	ld.shared.u32 	%r99, [%r6+896];
	add.s32 	%r100, %r99, %r98;
	min.s32 	%r101, %r97, %r100;
	st.shared.u32 	[%r3+128], %r101;
	ld.shared.u32 	%r102, [%r3+8320];
	ld.shared.u32 	%r103, [%r5+8204];
	ld.shared.u32 	%r104, [%r6+896];
	add.s32 	%r105, %r104, %r103;
	min.s32 	%r106, %r102, %r105;
	st.shared.u32 	[%r3+8320], %r106;
	bar.sync 	0;
	ld.shared.u32 	%r107, [%r3];
	ld.shared.u32 	%r108, [%r5+16];
	ld.shared.u32 	%r109, [%r6+1024];
	add.s32 	%r110, %r109, %r108;
	min.s32 	%r111, %r107, %r110;
	st.shared.u32 	[%r3], %r111;
	ld.shared.u32 	%r112, [%r3+8192];
	ld.shared.u32 	%r113, [%r5+8208];
	ld.shared.u32 	%r114, [%r6+1024];
	add.s32 	%r115, %r114, %r113;
	min.s32 	%r116, %r112, %r115;
	st.shared.u32 	[%r3+8192], %r116;
	ld.shared.u32 	%r117, [%r3+128];
	ld.shared.u32 	%r118, [%r5+16];
	ld.shared.u32 	%r119, [%r6+1152];
	add.s32 	%r120, %r119, %r118;
	min.s32 	%r121, %r117, %r120;
	st.shared.u32 	[%r3+128], %r121;
	ld.shared.u32 	%r122, [%r3+8320];
	ld.shared.u32 	%r123, [%r5+8208];
	ld.shared.u32 	%r124, [%r6+1152];
	add.s32 	%r125, %r124, %r123;
	min.s32 	%r126, %r122, %r125;
	st.shared.u32 	[%r3+8320], %r126;
	bar.sync 	0;
	ld.shared.u32 	%r127, [%r3];
	ld.shared.u32 	%r128, [%r5+20];
	ld.shared.u32 	%r129, [%r6+1280];
	add.s32 	%r130, %r129, %r128;
	min.s32 	%r131, %r127, %r130;
	st.shared.u32 	[%r3], %r131;
	ld.shared.u32 	%r132, [%r3+8192];
	ld.shared.u32 	%r133, [%r5+8212];
	ld.shared.u32 	%r134, [%r6+1280];
	add.s32 	%r135, %r134, %r133;
	min.s32 	%r136, %r132, %r135;
	st.shared.u32 	[%r3+8192], %r136;
	ld.shared.u32 	%r137, [%r3+128];
	ld.shared.u32 	%r138, [%r5+20];
	ld.shared.u32 	%r139, [%r6+1408];
	add.s32 	%r140, %r139, %r138;
	min.s32 	%r141, %r137, %r140;
	st.shared.u32 	[%r3+128], %r141;
	ld.shared.u32 	%r142, [%r3+8320];
	ld.shared.u32 	%r143, [%r5+8212];
	ld.shared.u32 	%r144, [%r6+1408];
	add.s32 	%r145, %r144, %r143;
	min.s32 	%r146, %r142, %r145;
	st.shared.u32 	[%r3+8320], %r146;
	bar.sync 	0;
	ld.shared.u32 	%r147, [%r3];
	ld.shared.u32 	%r148, [%r5+24];
	ld.shared.u32 	%r149, [%r6+1536];
	add.s32 	%r150, %r149, %r148;
	min.s32 	%r151, %r147, %r150;
	st.shared.u32 	[%r3], %r151;
	ld.shared.u32 	%r152, [%r3+8192];
	ld.shared.u32 	%r153, [%r5+8216];
	ld.shared.u32 	%r154, [%r6+1536];
	add.s32 	%r155, %r154, %r153;
	min.s32 	%r156, %r152, %r155;
	st.shared.u32 	[%r3+8192], %r156;
	ld.shared.u32 	%r157, [%r3+128];
	ld.shared.u32 	%r158, [%r5+24];
	ld.shared.u32 	%r159, [%r6+1664];
	add.s32 	%r160, %r159, %r158;
	min.s32 	%r161, %r157, %r160;
	st.shared.u32 	[%r3+128], %r161;
	ld.shared.u32 	%r162, [%r3+8320];
	ld.shared.u32 	%r163, [%r5+8216];
	ld.shared.u32 	%r164, [%r6+1664];
	add.s32 	%r165, %r164, %r163;
	min.s32 	%r166, %r162, %r165;
	st.shared.u32 	[%r3+8320], %r166;
	bar.sync 	0;
	ld.shared.u32 	%r167, [%r3];
	ld.shared.u32 	%r168, [%r5+28];
	ld.shared.u32 	%r169, [%r6+1792];
	add.s32 	%r170, %r169, %r168;
	min.s32 	%r171, %r167, %r170;
	st.shared.u32 	[%r3], %r171;
	ld.shared.u32 	%r172, [%r3+8192];
	ld.shared.u32 	%r173, [%r5+8220];
	ld.shared.u32 	%r174, [%r6+1792];
	add.s32 	%r175, %r174, %r173;
	min.s32 	%r176, %r172, %r175;
	st.shared.u32 	[%r3+8192], %r176;
	ld.shared.u32 	%r177, [%r3+128];
	ld.shared.u32 	%r178, [%r5+28];
	ld.shared.u32 	%r179, [%r6+1920];
	add.s32 	%r180, %r179, %r178;
	min.s32 	%r181, %r177, %r180;
	st.shared.u32 	[%r3+128], %r181;
	ld.shared.u32 	%r182, [%r3+8320];
	ld.shared.u32 	%r183, [%r5+8220];
	ld.shared.u32 	%r184, [%r6+1920];
	add.s32 	%r185, %r184, %r183;
	min.s32 	%r186, %r182, %r185;
	st.shared.u32 	[%r3+8320], %r186;
	bar.sync 	0;
	ld.shared.u32 	%r187, [%r3];
	ld.shared.u32 	%r188, [%r5+32];
	ld.shared.u32 	%r189, [%r6+2048];
	add.s32 	%r190, %r189, %r188;
	min.s32 	%r191, %r187, %r190;
	st.shared.u32 	[%r3], %r191;
	ld.shared.u32 	%r192, [%r3+8192];
	ld.shared.u32 	%r193, [%r5+8224];
	ld.shared.u32 	%r194, [%r6+2048];
	add.s32 	%r195, %r194, %r193;
	min.s32 	%r196, %r192, %r195;
	st.shared.u32 	[%r3+8192], %r196;
	ld.shared.u32 	%r197, [%r3+128];
	ld.shared.u32 	%r198, [%r5+32];
	ld.shared.u32 	%r199, [%r6+2176];
	add.s32 	%r200, %r199, %r198;
	min.s32 	%r201, %r197, %r200;
	st.shared.u32 	[%r3+128], %r201;
	ld.shared.u32 	%r202, [%r3+8320];
	ld.shared.u32 	%r203, [%r5+8224];
	ld.shared.u32 	%r204, [%r6+2176];
	add.s32 	%r205, %r204, %r203;
	min.s32 	%r206, %r202, %r205;
	st.shared.u32 	[%r3+8320], %r206;
	bar.sync 	0;
	ld.shared.u32 	%r207, [%r3];
	ld.shared.u32 	%r208, [%r5+36];
	ld.shared.u32 	%r209, [%r6+2304];
	add.s32 	%r210, %r209, %r208;
	min.s32 	%r211, %r207, %r210;
	st.shared.u32 	[%r3], %r211;
	ld.shared.u32 	%r212, [%r3+8192];
	ld.shared.u32 	%r213, [%r5+8228];
	ld.shared.u32 	%r214, [%r6+2304];
	add.s32 	%r215, %r214, %r213;
	min.s32 	%r216, %r212, %r215;
	st.shared.u32 	[%r3+8192], %r216;
	ld.shared.u32 	%r217, [%r3+128];
	ld.shared.u32 	%r218, [%r5+36];
	ld.shared.u32 	%r219, [%r6+2432];
	add.s32 	%r220, %r219, %r218;
	min.s32 	%r221, %r217, %r220;
	st.shared.u32 	[%r3+128], %r221;
	ld.shared.u32 	%r222, [%r3+8320];
	ld.shared.u32 	%r223, [%r5+8228];
	ld.shared.u32 	%r224, [%r6+2432];
	add.s32 	%r225, %r224, %r223;
	min.s32 	%r226, %r222, %r225;
	st.shared.u32 	[%r3+8320], %r226;
	bar.sync 	0;
	ld.shared.u32 	%r227, [%r3];
	ld.shared.u32 	%r228, [%r5+40];
	ld.shared.u32 	%r229, [%r6+2560];
	add.s32 	%r230, %r229, %r228;
	min.s32 	%r231, %r227, %r230;
	st.shared.u32 	[%r3], %r231;
	ld.shared.u32 	%r232, [%r3+8192];
	ld.shared.u32 	%r233, [%r5+8232];
	ld.shared.u32 	%r234, [%r6+2560];
	add.s32 	%r235, %r234, %r233;
	min.s32 	%r236, %r232, %r235;
	st.shared.u32 	[%r3+8192], %r236;
	ld.shared.u32 	%r237, [%r3+128];
	ld.shared.u32 	%r238, [%r5+40];
	ld.shared.u32 	%r239, [%r6+2688];
	add.s32 	%r240, %r239, %r238;
	min.s32 	%r241, %r237, %r240;
	st.shared.u32 	[%r3+128], %r241;
	ld.shared.u32 	%r242, [%r3+8320];
	ld.shared.u32 	%r243, [%r5+8232];
	ld.shared.u32 	%r244, [%r6+2688];
	add.s32 	%r245, %r244, %r243;
	min.s32 	%r246, %r242, %r245;
	st.shared.u32 	[%r3+8320], %r246;
	bar.sync 	0;
	ld.shared.u32 	%r247, [%r3];
	ld.shared.u32 	%r248, [%r5+44];
	ld.shared.u32 	%r249, [%r6+2816];
	add.s32 	%r250, %r249, %r248;
	min.s32 	%r251, %r247, %r250;
	st.shared.u32 	[%r3], %r251;
	ld.shared.u32 	%r252, [%r3+8192];
	ld.shared.u32 	%r253, [%r5+8236];
	ld.shared.u32 	%r254, [%r6+2816];
	add.s32 	%r255, %r254, %r253;
	min.s32 	%r256, %r252, %r255;
	st.shared.u32 	[%r3+8192], %r256;
	ld.shared.u32 	%r257, [%r3+128];
	ld.shared.u32 	%r258, [%r5+44];
	ld.shared.u32 	%r259, [%r6+2944];
	add.s32 	%r260, %r259, %r258;
	min.s32 	%r261, %r257, %r260;
	st.shared.u32 	[%r3+128], %r261;
	ld.shared.u32 	%r262, [%r3+8320];
	ld.shared.u32 	%r263, [%r5+8236];
	ld.shared.u32 	%r264, [%r6+2944];
	add.s32 	%r265, %r264, %r263;
	min.s32 	%r266, %r262, %r265;
	st.shared.u32 	[%r3+8320], %r266;
	bar.sync 	0;
	ld.shared.u32 	%r267, [%r3];
	ld.shared.u32 	%r268, [%r5+48];
	ld.shared.u32 	%r269, [%r6+3072];
	add.s32 	%r270, %r269, %r268;
	min.s32 	%r271, %r267, %r270;
	st.shared.u32 	[%r3], %r271;
	ld.shared.u32 	%r272, [%r3+8192];
	ld.shared.u32 	%r273, [%r5+8240];
	ld.shared.u32 	%r274, [%r6+3072];
	add.s32 	%r275, %r274, %r273;
	min.s32 	%r276, %r272, %r275;
	st.shared.u32 	[%r3+8192], %r276;
	ld.shared.u32 	%r277, [%r3+128];
	ld.shared.u32 	%r278, [%r5+48];
	ld.shared.u32 	%r279, [%r6+3200];
	add.s32 	%r280, %r279, %r278;
	min.s32 	%r281, %r277, %r280;
	st.shared.u32 	[%r3+128], %r281;
	ld.shared.u32 	%r282, [%r3+8320];
	ld.shared.u32 	%r283, [%r5+8240];
	ld.shared.u32 	%r284, [%r6+3200];
	add.s32 	%r285, %r284, %r283;
	min.s32 	%r286, %r282, %r285;
	st.shared.u32 	[%r3+8320], %r286;
	bar.sync 	0;
	ld.shared.u32 	%r287, [%r3];
	ld.shared.u32 	%r288, [%r5+52];
	ld.shared.u32 	%r289, [%r6+3328];
	add.s32 	%r290, %r289, %r288;
	min.s32 	%r291, %r287, %r290;
	st.shared.u32 	[%r3], %r291;
	ld.shared.u32 	%r292, [%r3+8192];
	ld.shared.u32 	%r293, [%r5+8244];
	ld.shared.u32 	%r294, [%r6+3328];
	add.s32 	%r295, %r294, %r293;
	min.s32 	%r296, %r292, %r295;
	st.shared.u32 	[%r3+8192], %r296;
	ld.shared.u32 	%r297, [%r3+128];
	ld.shared.u32 	%r298, [%r5+52];
	ld.shared.u32 	%r299, [%r6+3456];
	add.s32 	%r300, %r299, %r298;
	min.s32 	%r301, %r297, %r300;
	st.shared.u32 	[%r3+128], %r301;
	ld.shared.u32 	%r302, [%r3+8320];
	ld.shared.u32 	%r303, [%r5+8244];
	ld.shared.u32 	%r304, [%r6+3456];
	add.s32 	%r305, %r304, %r303;
	min.s32 	%r306, %r302, %r305;
	st.shared.u32 	[%r3+8320], %r306;
	bar.sync 	0;
	ld.shared.u32 	%r307, [%r3];
	ld.shared.u32 	%r308, [%r5+56];
	ld.shared.u32 	%r309, [%r6+3584];
	add.s32 	%r310, %r309, %r308;
	min.s32 	%r311, %r307, %r310;
	st.shared.u32 	[%r3], %r311;
	ld.shared.u32 	%r312, [%r3+8192];
	ld.shared.u32 	%r313, [%r5+8248];
	ld.shared.u32 	%r314, [%r6+3584];
	add.s32 	%r315, %r314, %r313;
	min.s32 	%r316, %r312, %r315;
	st.shared.u32 	[%r3+8192], %r316;
	ld.shared.u32 	%r317, [%r3+128];
	ld.shared.u32 	%r318, [%r5+56];
	ld.shared.u32 	%r319, [%r6+3712];
	add.s32 	%r320, %r319, %r318;
	min.s32 	%r321, %r317, %r320;
	st.shared.u32 	[%r3+128], %r321;
	ld.shared.u32 	%r322, [%r3+8320];
	ld.shared.u32 	%r323, [%r5+8248];
	ld.shared.u32 	%r324, [%r6+3712];
	add.s32 	%r325, %r324, %r323;
	min.s32 	%r326, %r322, %r325;
	st.shared.u32 	[%r3+8320], %r326;
	bar.sync 	0;
	ld.shared.u32 	%r327, [%r3];
	ld.shared.u32 	%r328, [%r5+60];
	ld.shared.u32 	%r329, [%r6+3840];
	add.s32 	%r330, %r329, %r328;
	min.s32 	%r331, %r327, %r330;
	st.shared.u32 	[%r3], %r331;
	ld.shared.u32 	%r332, [%r3+8192];
	ld.shared.u32 	%r333, [%r5+8252];
	ld.shared.u32 	%r334, [%r6+3840];
	add.s32 	%r335, %r334, %r333;
	min.s32 	%r336, %r332, %r335;
	st.shared.u32 	[%r3+8192], %r336;
	ld.shared.u32 	%r337, [%r3+128];
	ld.shared.u32 	%r338, [%r5+60];
	ld.shared.u32 	%r339, [%r6+3968];
	add.s32 	%r340, %r339, %r338;
	min.s32 	%r341, %r337, %r340;
	st.shared.u32 	[%r3+128], %r341;
	ld.shared.u32 	%r342, [%r3+8320];
	ld.shared.u32 	%r343, [%r5+8252];
	ld.shared.u32 	%r344, [%r6+3968];
	add.s32 	%r345, %r344, %r343;
	min.s32 	%r346, %r342, %r345;
	st.shared.u32 	[%r3+8320], %r346;
	bar.sync 	0;
	setp.eq.s32 	%p1, %r991, 48;
	@%p1 bra 	$L__BB0_3;
	ld.shared.u32 	%r347, [%r3];
	ld.shared.u32 	%r348, [%r5+64];
	ld.shared.u32 	%r349, [%r6+4096];
	add.s32 	%r350, %r349, %r348;
	min.s32 	%r351, %r347, %r350;
	st.shared.u32 	[%r3], %r351;
	ld.shared.u32 	%r352, [%r3+8192];
	ld.shared.u32 	%r353, [%r5+8256];
	ld.shared.u32 	%r354, [%r6+4096];
	add.s32 	%r355, %r354, %r353;
	min.s32 	%r356, %r352, %r355;
	st.shared.u32 	[%r3+8192], %r356;
	ld.shared.u32 	%r357, [%r3+128];
	ld.shared.u32 	%r358, [%r5+64];
	ld.shared.u32 	%r359, [%r6+4224];
	add.s32 	%r360, %r359, %r358;
	min.s32 	%r361, %r357, %r360;
	st.shared.u32 	[%r3+128], %r361;
	ld.shared.u32 	%r362, [%r3+8320];
	ld.shared.u32 	%r363, [%r5+8256];
	ld.shared.u32 	%r364, [%r6+4224];
	add.s32 	%r365, %r364, %r363;
	min.s32 	%r366, %r362, %r365;
	st.shared.u32 	[%r3+8320], %r366;
	bar.sync 	0;
	ld.shared.u32 	%r367, [%r3];
	ld.shared.u32 	%r368, [%r5+68];
	ld.shared.u32 	%r369, [%r6+4352];
	add.s32 	%r370, %r369, %r368;
	min.s32 	%r371, %r367, %r370;
	st.shared.u32 	[%r3], %r371;
	ld.shared.u32 	%r372, [%r3+8192];
	ld.shared.u32 	%r373, [%r5+8260];
	ld.shared.u32 	%r374, [%r6+4352];
	add.s32 	%r375, %r374, %r373;
	min.s32 	%r376, %r372, %r375;
	st.shared.u32 	[%r3+8192], %r376;
	ld.shared.u32 	%r377, [%r3+128];
	ld.shared.u32 	%r378, [%r5+68];
	ld.shared.u32 	%r379, [%r6+4480];
	add.s32 	%r380, %r379, %r378;
	min.s32 	%r381, %r377, %r380;
	st.shared.u32 	[%r3+128], %r381;
	ld.shared.u32 	%r382, [%r3+8320];
	ld.shared.u32 	%r383, [%r5+8260];
	ld.shared.u32 	%r384, [%r6+4480];
	add.s32 	%r385, %r384, %r383;
	min.s32 	%r386, %r382, %r385;
	st.shared.u32 	[%r3+8320], %r386;
	bar.sync 	0;
	ld.shared.u32 	%r387, [%r3];
	ld.shared.u32 	%r388, [%r5+72];
	ld.shared.u32 	%r389, [%r6+4608];
	add.s32 	%r390, %r389, %r388;
	min.s32 	%r391, %r387, %r390;
	st.shared.u32 	[%r3], %r391;
	ld.shared.u32 	%r392, [%r3+8192];
	ld.shared.u32 	%r393, [%r5+8264];
	ld.shared.u32 	%r394, [%r6+4608];
	add.s32 	%r395, %r394, %r393;
	min.s32 	%r396, %r392, %r395;
	st.shared.u32 	[%r3+8192], %r396;
	ld.shared.u32 	%r397, [%r3+128];
	ld.shared.u32 	%r398, [%r5+72];
	ld.shared.u32 	%r399, [%r6+4736];
	add.s32 	%r400, %r399, %r398;
	min.s32 	%r401, %r397, %r400;
	st.shared.u32 	[%r3+128], %r401;
	ld.shared.u32 	%r402, [%r3+8320];
	ld.shared.u32 	%r403, [%r5+8264];
	ld.shared.u32 	%r404, [%r6+4736];
	add.s32 	%r405, %r404, %r403;
	min.s32 	%r406, %r402, %r405;
	st.shared.u32 	[%r3+8320], %r406;
	bar.sync 	0;
	ld.shared.u32 	%r407, [%r3];
	ld.shared.u32 	%r408, [%r5+76];
	ld.shared.u32 	%r409, [%r6+4864];
	add.s32 	%r410, %r409, %r408;
	min.s32 	%r411, %r407, %r410;
	st.shared.u32 	[%r3], %r411;
	ld.shared.u32 	%r412, [%r3+8192];
	ld.shared.u32 	%r413, [%r5+8268];
	ld.shared.u32 	%r414, [%r6+4864];
	add.s32 	%r415, %r414, %r413;
	min.s32 	%r416, %r412, %r415;
	st.shared.u32 	[%r3+8192], %r416;
	ld.shared.u32 	%r417, [%r3+128];
	ld.shared.u32 	%r418, [%r5+76];
	ld.shared.u32 	%r419, [%r6+4992];
	add.s32 	%r420, %r419, %r418;
	min.s32 	%r421, %r417, %r420;
	st.shared.u32 	[%r3+128], %r421;
	ld.shared.u32 	%r422, [%r3+8320];
	ld.shared.u32 	%r423, [%r5+8268];
	ld.shared.u32 	%r424, [%r6+4992];
	add.s32 	%r425, %r424, %r423;
	min.s32 	%r426, %r422, %r425;
	st.shared.u32 	[%r3+8320], %r426;
	bar.sync 	0;
	ld.shared.u32 	%r427, [%r3];
	ld.shared.u32 	%r428, [%r5+80];
	ld.shared.u32 	%r429, [%r6+5120];
	add.s32 	%r430, %r429, %r428;
	min.s32 	%r431, %r427, %r430;
	st.shared.u32 	[%r3], %r431;
	ld.shared.u32 	%r432, [%r3+8192];
	ld.shared.u32 	%r433, [%r5+8272];
	ld.shared.u32 	%r434, [%r6+5120];
	add.s32 	%r435, %r434, %r433;
	min.s32 	%r436, %r432, %r435;
	st.shared.u32 	[%r3+8192], %r436;
	ld.shared.u32 	%r437, [%r3+128];
	ld.shared.u32 	%r438, [%r5+80];
	ld.shared.u32 	%r439, [%r6+5248];
	add.s32 	%r440, %r439, %r438;
	min.s32 	%r441, %r437, %r440;
	st.shared.u32 	[%r3+128], %r441;
	ld.shared.u32 	%r442, [%r3+8320];
	ld.shared.u32 	%r443, [%r5+8272];
	ld.shared.u32 	%r444, [%r6+5248];
	add.s32 	%r445, %r444, %r443;
	min.s32 	%r446, %r442, %r445;
	st.shared.u32 	[%r3+8320], %r446;
	bar.sync 	0;
	ld.shared.u32 	%r447, [%r3];
	ld.shared.u32 	%r448, [%r5+84];
	ld.shared.u32 	%r449, [%r6+5376];
	add.s32 	%r450, %r449, %r448;
	min.s32 	%r451, %r447, %r450;
	st.shared.u32 	[%r3], %r451;
	ld.shared.u32 	%r452, [%r3+8192];
	ld.shared.u32 	%r453, [%r5+8276];
	ld.shared.u32 	%r454, [%r6+5376];
	add.s32 	%r455, %r454, %r453;
	min.s32 	%r456, %r452, %r455;
	st.shared.u32 	[%r3+8192], %r456;
	ld.shared.u32 	%r457, [%r3+128];
	ld.shared.u32 	%r458, [%r5+84];
	ld.shared.u32 	%r459, [%r6+5504];
	add.s32 	%r460, %r459, %r458;
	min.s32 	%r461, %r457, %r460;
	st.shared.u32 	[%r3+128], %r461;
	ld.shared.u32 	%r462, [%r3+8320];
	ld.shared.u32 	%r463, [%r5+8276];
	ld.shared.u32 	%r464, [%r6+5504];
	add.s32 	%r465, %r464, %r463;
	min.s32 	%r466, %r462, %r465;
	st.shared.u32 	[%r3+8320], %r466;
	bar.sync 	0;
	ld.shared.u32 	%r467, [%r3];
	ld.shared.u32 	%r468, [%r5+88];
	ld.shared.u32 	%r469, [%r6+5632];
	add.s32 	%r470, %r469, %r468;
	min.s32 	%r471, %r467, %r470;
	st.shared.u32 	[%r3], %r471;
	ld.shared.u32 	%r472, [%r3+8192];
	ld.shared.u32 	%r473, [%r5+8280];
	ld.shared.u32 	%r474, [%r6+5632];
	add.s32 	%r475, %r474, %r473;
	min.s32 	%r476, %r472, %r475;
	st.shared.u32 	[%r3+8192], %r476;
	ld.shared.u32 	%r477, [%r3+128];
	ld.shared.u32 	%r478, [%r5+88];
	ld.shared.u32 	%r479, [%r6+5760];
	add.s32 	%r480, %r479, %r478;
	min.s32 	%r481, %r477, %r480;
	st.shared.u32 	[%r3+128], %r481;
	ld.shared.u32 	%r482, [%r3+8320];
	ld.shared.u32 	%r483, [%r5+8280];
	ld.shared.u32 	%r484, [%r6+5760];
	add.s32 	%r485, %r484, %r483;
	min.s32 	%r486, %r482, %r485;
	st.shared.u32 	[%r3+8320], %r486;
	bar.sync 	0;
	ld.shared.u32 	%r487, [%r3];
	ld.shared.u32 	%r488, [%r5+92];
	ld.shared.u32 	%r489, [%r6+5888];
	add.s32 	%r490, %r489, %r488;
	min.s32 	%r491, %r487, %r490;
	st.shared.u32 	[%r3], %r491;
	ld.shared.u32 	%r492, [%r3+8192];
	ld.shared.u32 	%r493, [%r5+8284];
	ld.shared.u32 	%r494, [%r6+5888];
	add.s32 	%r495, %r494, %r493;
	min.s32 	%r496, %r492, %r495;
	st.shared.u32 	[%r3+8192], %r496;
	ld.shared.u32 	%r497, [%r3+128];
	ld.shared.u32 	%r498, [%r5+92];
	ld.shared.u32 	%r499, [%r6+6016];
	add.s32 	%r500, %r499, %r498;
	min.s32 	%r501, %r497, %r500;
	st.shared.u32 	[%r3+128], %r501;
	ld.shared.u32 	%r502, [%r3+8320];
	ld.shared.u32 	%r503, [%r5+8284];
	ld.shared.u32 	%r504, [%r6+6016];
	add.s32 	%r505, %r504, %r503;
	min.s32 	%r506, %r502, %r505;
	st.shared.u32 	[%r3+8320], %r506;
	bar.sync 	0;
	ld.shared.u32 	%r507, [%r3];
	ld.shared.u32 	%r508, [%r5+96];
	ld.shared.u32 	%r509, [%r6+6144];
	add.s32 	%r510, %r509, %r508;
	min.s32 	%r511, %r507, %r510;
	st.shared.u32 	[%r3], %r511;
	ld.shared.u32 	%r512, [%r3+8192];
	ld.shared.u32 	%r513, [%r5+8288];
	ld.shared.u32 	%r514, [%r6+6144];
	add.s32 	%r515, %r514, %r513;
	min.s32 	%r516, %r512, %r515;
	st.shared.u32 	[%r3+8192], %r516;
	ld.shared.u32 	%r517, [%r3+128];
	ld.shared.u32 	%r518, [%r5+96];
	ld.shared.u32 	%r519, [%r6+6272];
	add.s32 	%r520, %r519, %r518;
	min.s32 	%r521, %r517, %r520;
	st.shared.u32 	[%r3+128], %r521;
	ld.shared.u32 	%r522, [%r3+8320];
	ld.shared.u32 	%r523, [%r5+8288];
	ld.shared.u32 	%r524, [%r6+6272];
	add.s32 	%r525, %r524, %r523;
	min.s32 	%r526, %r522, %r525;
	st.shared.u32 	[%r3+8320], %r526;
	bar.sync 	0;
	ld.shared.u32 	%r527, [%r3];
	ld.shared.u32 	%r528, [%r5+100];
	ld.shared.u32 	%r529, [%r6+6400];
	add.s32 	%r530, %r529, %r528;
	min.s32 	%r531, %r527, %r530;
	st.shared.u32 	[%r3], %r531;
	ld.shared.u32 	%r532, [%r3+8192];
	ld.shared.u32 	%r533, [%r5+8292];
	ld.shared.u32 	%r534, [%r6+6400];
	add.s32 	%r535, %r534, %r533;
	min.s32 	%r536, %r532, %r535;
	st.shared.u32 	[%r3+8192], %r536;
	ld.shared.u32 	%r537, [%r3+128];
	ld.shared.u32 	%r538, [%r5+100];
	ld.shared.u32 	%r539, [%r6+6528];
	add.s32 	%r540, %r539, %r538;
	min.s32 	%r541, %r537, %r540;
	st.shared.u32 	[%r3+128], %r541;
	ld.shared.u32 	%r542, [%r3+8320];
	ld.shared.u32 	%r543, [%r5+8292];
	ld.shared.u32 	%r544, [%r6+6528];
	add.s32 	%r545, %r544, %r543;
	min.s32 	%r546, %r542, %r545;
	st.shared.u32 	[%r3+8320], %r546;
	bar.sync 	0;
	ld.shared.u32 	%r547, [%r3];
	ld.shared.u32 	%r548, [%r5+104];
	ld.shared.u32 	%r549, [%r6+6656];
	add.s32 	%r550, %r549, %r548;
	min.s32 	%r551, %r547, %r550;
	st.shared.u32 	[%r3], %r551;
	ld.shared.u32 	%r552, [%r3+8192];
	ld.shared.u32 	%r553, [%r5+8296];
	ld.shared.u32 	%r554, [%r6+6656];
	add.s32 	%r555, %r554, %r553;
	min.s32 	%r556, %r552, %r555;
	st.shared.u32 	[%r3+8192], %r556;
	ld.shared.u32 	%r557, [%r3+128];
	ld.shared.u32 	%r558, [%r5+104];
	ld.shared.u32 	%r559, [%r6+6784];
	add.s32 	%r560, %r559, %r558;
	min.s32 	%r561, %r557, %r560;
	st.shared.u32 	[%r3+128], %r561;
	ld.shared.u32 	%r562, [%r3+8320];
	ld.shared.u32 	%r563, [%r5+8296];
	ld.shared.u32 	%r564, [%r6+6784];
	add.s32 	%r565, %r564, %r563;
	min.s32 	%r566, %r562, %r565;
	st.shared.u32 	[%r3+8320], %r566;
	bar.sync 	0;
	ld.shared.u32 	%r567, [%r3];
	ld.shared.u32 	%r568, [%r5+108];
	ld.shared.u32 	%r569, [%r6+6912];
	add.s32 	%r570, %r569, %r568;
	min.s32 	%r571, %r567, %r570;
	st.shared.u32 	[%r3], %r571;
	ld.shared.u32 	%r572, [%r3+8192];
	ld.shared.u32 	%r573, [%r5+8300];
	ld.shared.u32 	%r574, [%r6+6912];
	add.s32 	%r575, %r574, %r573;
	min.s32 	%r576, %r572, %r575;
	st.shared.u32 	[%r3+8192], %r576;
	ld.shared.u32 	%r577, [%r3+128];
	ld.shared.u32 	%r578, [%r5+108];
	ld.shared.u32 	%r579, [%r6+7040];
	add.s32 	%r580, %r579, %r578;
	min.s32 	%r581, %r577, %r580;
	st.shared.u32 	[%r3+128], %r581;
	ld.shared.u32 	%r582, [%r3+8320];
	ld.shared.u32 	%r583, [%r5+8300];
	ld.shared.u32 	%r584, [%r6+7040];
	add.s32 	%r585, %r584, %r583;
	min.s32 	%r586, %r582, %r585;
	st.shared.u32 	[%r3+8320], %r586;
	bar.sync 	0;
	ld.shared.u32 	%r587, [%r3];
	ld.shared.u32 	%r588, [%r5+112];
	ld.shared.u32 	%r589, [%r6+7168];
	add.s32 	%r590, %r589, %r588;
	min.s32 	%r591, %r587, %r590;
	st.shared.u32 	[%r3], %r591;
	ld.shared.u32 	%r592, [%r3+8192];
	ld.shared.u32 	%r593, [%r5+8304];
	ld.shared.u32 	%r594, [%r6+7168];
	add.s32 	%r595, %r594, %r593;
	min.s32 	%r596, %r592, %r595;
	st.shared.u32 	[%r3+8192], %r596;
	ld.shared.u32 	%r597, [%r3+128];
	ld.shared.u32 	%r598, [%r5+112];
	ld.shared.u32 	%r599, [%r6+7296];
	add.s32 	%r600, %r599, %r598;
	min.s32 	%r601, %r597, %r600;
	st.shared.u32 	[%r3+128], %r601;
	ld.shared.u32 	%r602, [%r3+8320];
	ld.shared.u32 	%r603, [%r5+8304];
	ld.shared.u32 	%r604, [%r6+7296];
	add.s32 	%r605, %r604, %r603;
	min.s32 	%r606, %r602, %r605;
	st.shared.u32 	[%r3+8320], %r606;
	bar.sync 	0;
	ld.shared.u32 	%r607, [%r3];
	ld.shared.u32 	%r608, [%r5+116];
	ld.shared.u32 	%r609, [%r6+7424];
	add.s32 	%r610, %r609, %r608;
	min.s32 	%r611, %r607, %r610;
	st.shared.u32 	[%r3], %r611;
	ld.shared.u32 	%r612, [%r3+8192];
	ld.shared.u32 	%r613, [%r5+8308];
	ld.shared.u32 	%r614, [%r6+7424];
	add.s32 	%r615, %r614, %r613;
	min.s32 	%r616, %r612, %r615;
	st.shared.u32 	[%r3+8192], %r616;
	ld.shared.u32 	%r617, [%r3+128];
	ld.shared.u32 	%r618, [%r5+116];
	ld.shared.u32 	%r619, [%r6+7552];
	add.s32 	%r620, %r619, %r618;
	min.s32 	%r621, %r617, %r620;
	st.shared.u32 	[%r3+128], %r621;
	ld.shared.u32 	%r622, [%r3+8320];
	ld.shared.u32 	%r623, [%r5+8308];
	ld.shared.u32 	%r624, [%r6+7552];
	add.s32 	%r625, %r624, %r623;
	min.s32 	%r626, %r622, %r625;
	st.shared.u32 	[%r3+8320], %r626;
	bar.sync 	0;
	ld.shared.u32 	%r627, [%r3];
	ld.shared.u32 	%r628, [%r5+120];
	ld.shared.u32 	%r629, [%r6+7680];
	add.s32 	%r630, %r629, %r628;
	min.s32 	%r631, %r627, %r630;
	st.shared.u32 	[%r3], %r631;
	ld.shared.u32 	%r632, [%r3+8192];
	ld.shared.u32 	%r633, [%r5+8312];
	ld.shared.u32 	%r634, [%r6+7680];
	add.s32 	%r635, %r634, %r633;
	min.s32 	%r636, %r632, %r635;
	st.shared.u32 	[%r3+8192], %r636;
	ld.shared.u32 	%r637, [%r3+128];
	ld.shared.u32 	%r638, [%r5+120];
	ld.shared.u32 	%r639, [%r6+7808];
	add.s32 	%r640, %r639, %r638;
	min.s32 	%r641, %r637, %r640;
	st.shared.u32 	[%r3+128], %r641;
	ld.shared.u32 	%r642, [%r3+8320];
	ld.shared.u32 	%r643, [%r5+8312];
	ld.shared.u32 	%r644, [%r6+7808];
	add.s32 	%r645, %r644, %r643;
	min.s32 	%r646, %r642, %r645;
	st.shared.u32 	[%r3+8320], %r646;
	bar.sync 	0;
	ld.shared.u32 	%r647, [%r3];
	ld.shared.u32 	%r648, [%r5+124];
	ld.shared.u32 	%r649, [%r6+7936];
	add.s32 	%r650, %r649, %r648;
	min.s32 	%r651, %r647, %r650;
	st.shared.u32 	[%r3], %r651;
	ld.shared.u32 	%r652, [%r3+8192];
	ld.shared.u32 	%r653, [%r5+8316];
	ld.shared.u32 	%r654, [%r6+7936];
	add.s32 	%r655, %r654, %r653;
	min.s32 	%r656, %r652, %r655;
	st.shared.u32 	[%r3+8192], %r656;
	ld.shared.u32 	%r657, [%r3+128];
	ld.shared.u32 	%r658, [%r5+124];
	ld.shared.u32 	%r659, [%r6+8064];
	add.s32 	%r660, %r659, %r658;
	min.s32 	%r661, %r657, %r660;
	st.shared.u32 	[%r3+128], %r661;
	ld.shared.u32 	%r662, [%r3+8320];
	ld.shared.u32 	%r663, [%r5+8316];
	ld.shared.u32 	%r664, [%r6+8064];
	add.s32 	%r665, %r664, %r663;
	min.s32 	%r666, %r662, %r665;
	st.shared.u32 	[%r3+8320], %r666;
	bar.sync 	0;
	ld.shared.u32 	%r667, [%r3];
	ld.shared.u32 	%r668, [%r5+128];
	ld.shared.u32 	%r669, [%r6+8192];
	add.s32 	%r670, %r669, %r668;
	min.s32 	%r671, %r667, %r670;
	st.shared.u32 	[%r3], %r671;
	ld.shared.u32 	%r672, [%r3+8192];
	ld.shared.u32 	%r673, [%r5+8320];
	ld.shared.u32 	%r674, [%r6+8192];
	add.s32 	%r675, %r674, %r673;
	min.s32 	%r676, %r672, %r675;
	st.shared.u32 	[%r3+8192], %r676;
	ld.shared.u32 	%r677, [%r3+128];
	ld.shared.u32 	%r678, [%r5+128];
	ld.shared.u32 	%r679, [%r6+8320];
	add.s32 	%r680, %r679, %r678;
	min.s32 	%r681, %r677, %r680;
	st.shared.u32 	[%r3+128], %r681;
	ld.shared.u32 	%r682, [%r3+8320];
	ld.shared.u32 	%r683, [%r5+8320];
	ld.shared.u32 	%r684, [%r6+8320];
	add.s32 	%r685, %r684, %r683;
	min.s32 	%r686, %r682, %r685;
	st.shared.u32 	[%r3+8320], %r686;
	bar.sync 	0;
	ld.shared.u32 	%r687, [%r3];
	ld.shared.u32 	%r688, [%r5+132];
	ld.shared.u32 	%r689, [%r6+8448];
	add.s32 	%r690, %r689, %r688;
	min.s32 	%r691, %r687, %r690;
	st.shared.u32 	[%r3], %r691;
	ld.shared.u32 	%r692, [%r3+8192];
	ld.shared.u32 	%r693, [%r5+8324];
	ld.shared.u32 	%r694, [%r6+8448];
	add.s32 	%r695, %r694, %r693;
	min.s32 	%r696, %r692, %r695;
	st.shared.u32 	[%r3+8192], %r696;
	ld.shared.u32 	%r697, [%r3+128];
	ld.shared.u32 	%r698, [%r5+132];
	ld.shared.u32 	%r699, [%r6+8576];
	add.s32 	%r700, %r699, %r698;
	min.s32 	%r701, %r697, %r700;
	st.shared.u32 	[%r3+128], %r701;
	ld.shared.u32 	%r702, [%r3+8320];
	ld.shared.u32 	%r703, [%r5+8324];
	ld.shared.u32 	%r704, [%r6+8576];
	add.s32 	%r705, %r704, %r703;
	min.s32 	%r706, %r702, %r705;
	st.shared.u32 	[%r3+8320], %r706;
	bar.sync 	0;
	ld.shared.u32 	%r707, [%r3];
	ld.shared.u32 	%r708, [%r5+136];
	ld.shared.u32 	%r709, [%r6+8704];
	add.s32 	%r710, %r709, %r708;
	min.s32 	%r711, %r707, %r710;
	st.shared.u32 	[%r3], %r711;
	ld.shared.u32 	%r712, [%r3+8192];
	ld.shared.u32 	%r713, [%r5+8328];
	ld.shared.u32 	%r714, [%r6+8704];
	add.s32 	%r715, %r714, %r713;
	min.s32 	%r716, %r712, %r715;
	st.shared.u32 	[%r3+8192], %r716;
	ld.shared.u32 	%r717, [%r3+128];
	ld.shared.u32 	%r718, [%r5+136];
	ld.shared.u32 	%r719, [%r6+8832];
	add.s32 	%r720, %r719, %r718;
	min.s32 	%r721, %r717, %r720;
	st.shared.u32 	[%r3+128], %r721;
	ld.shared.u32 	%r722, [%r3+8320];
	ld.shared.u32 	%r723, [%r5+8328];
	ld.shared.u32 	%r724, [%r6+8832];
	add.s32 	%r725, %r724, %r723;
	min.s32 	%r726, %r722, %r725;
	st.shared.u32 	[%r3+8320], %r726;
	bar.sync 	0;
	ld.shared.u32 	%r727, [%r3];
	ld.shared.u32 	%r728, [%r5+140];
	ld.shared.u32 	%r729, [%r6+8960];
	add.s32 	%r730, %r729, %r728;
	min.s32 	%r731, %r727, %r730;
	st.shared.u32 	[%r3], %r731;
	ld.shared.u32 	%r732, [%r3+8192];
	ld.shared.u32 	%r733, [%r5+8332];
	ld.shared.u32 	%r734, [%r6+8960];
	add.s32 	%r735, %r734, %r733;
	min.s32 	%r736, %r732, %r735;
	st.shared.u32 	[%r3+8192], %r736;
	ld.shared.u32 	%r737, [%r3+128];
	ld.shared.u32 	%r738, [%r5+140];
	ld.shared.u32 	%r739, [%r6+9088];
	add.s32 	%r740, %r739, %r738;
	min.s32 	%r741, %r737, %r740;
	st.shared.u32 	[%r3+128], %r741;
	ld.shared.u32 	%r742, [%r3+8320];
	ld.shared.u32 	%r743, [%r5+8332];
	ld.shared.u32 	%r744, [%r6+9088];
	add.s32 	%r745, %r744, %r743;
	min.s32 	%r746, %r742, %r745;
	st.shared.u32 	[%r3+8320], %r746;
	bar.sync 	0;
	ld.shared.u32 	%r747, [%r3];
	ld.shared.u32 	%r748, [%r5+144];
	ld.shared.u32 	%r749, [%r6+9216];
	add.s32 	%r750, %r749, %r748;
	min.s32 	%r751, %r747, %r750;
	st.shared.u32 	[%r3], %r751;
	ld.shared.u32 	%r752, [%r3+8192];
	ld.shared.u32 	%r753, [%r5+8336];
	ld.shared.u32 	%r754, [%r6+9216];
	add.s32 	%r755, %r754, %r753;
	min.s32 	%r756, %r752, %r755;
	st.shared.u32 	[%r3+8192], %r756;
	ld.shared.u32 	%r757, [%r3+128];
	ld.shared.u32 	%r758, [%r5+144];
	ld.shared.u32 	%r759, [%r6+9344];
	add.s32 	%r760, %r759, %r758;
	min.s32 	%r761, %r757, %r760;
	st.shared.u32 	[%r3+128], %r761;
	ld.shared.u32 	%r762, [%r3+8320];
	ld.shared.u32 	%r763, [%r5+8336];
	ld.shared.u32 	%r764, [%r6+9344];
	add.s32 	%r765, %r764, %r763;
	min.s32 	%r766, %r762, %r765;
	st.shared.u32 	[%r3+8320], %r766;
	bar.sync 	0;
	ld.shared.u32 	%r767, [%r3];
	ld.shared.u32 	%r768, [%r5+148];
	ld.shared.u32 	%r769, [%r6+9472];
	add.s32 	%r770, %r769, %r768;
	min.s32 	%r771, %r767, %r770;
	st.shared.u32 	[%r3], %r771;
	ld.shared.u32 	%r772, [%r3+8192];
	ld.shared.u32 	%r773, [%r5+8340];
	ld.shared.u32 	%r774, [%r6+9472];
	add.s32 	%r775, %r774, %r773;
	min.s32 	%r776, %r772, %r775;
	st.shared.u32 	[%r3+8192], %r776;
	ld.shared.u32 	%r777, [%r3+128];
	ld.shared.u32 	%r778, [%r5+148];
	ld.shared.u32 	%r779, [%r6+9600];
	add.s32 	%r780, %r779, %r778;
	min.s32 	%r781, %r777, %r780;
	st.shared.u32 	[%r3+128], %r781;
	ld.shared.u32 	%r782, [%r3+8320];
	ld.shared.u32 	%r783, [%r5+8340];
	ld.shared.u32 	%r784, [%r6+9600];
	add.s32 	%r785, %r784, %r783;
	min.s32 	%r786, %r782, %r785;
	st.shared.u32 	[%r3+8320], %r786;
	bar.sync 	0;
	ld.shared.u32 	%r787, [%r3];
	ld.shared.u32 	%r788, [%r5+152];
	ld.shared.u32 	%r789, [%r6+9728];
	add.s32 	%r790, %r789, %r788;
	min.s32 	%r791, %r787, %r790;
	st.shared.u32 	[%r3], %r791;
	ld.shared.u32 	%r792, [%r3+8192];
	ld.shared.u32 	%r793, [%r5+8344];
	ld.shared.u32 	%r794, [%r6+9728];
	add.s32 	%r795, %r794, %r793;
	min.s32 	%r796, %r792, %r795;
	st.shared.u32 	[%r3+8192], %r796;
	ld.shared.u32 	%r797, [%r3+128];
	ld.shared.u32 	%r798, [%r5+152];
	ld.shared.u32 	%r799, [%r6+9856];
	add.s32 	%r800, %r799, %r798;
	min.s32 	%r801, %r797, %r800;
	st.shared.u32 	[%r3+128], %r801;
	ld.shared.u32 	%r802, [%r3+8320];
	ld.shared.u32 	%r803, [%r5+8344];
	ld.shared.u32 	%r804, [%r6+9856];
	add.s32 	%r805, %r804, %r803;
	min.s32 	%r806, %r802, %r805;
	st.shared.u32 	[%r3+8320], %r806;
	bar.sync 	0;
	ld.shared.u32 	%r807, [%r3];
	ld.shared.u32 	%r808, [%r5+156];
	ld.shared.u32 	%r809, [%r6+9984];
	add.s32 	%r810, %r809, %r808;
	min.s32 	%r811, %r807, %r810;
	st.shared.u32 	[%r3], %r811;
	ld.shared.u32 	%r812, [%r3+8192];
	ld.shared.u32 	%r813, [%r5+8348];
	ld.shared.u32 	%r814, [%r6+9984];
	add.s32 	%r815, %r814, %r813;
	min.s32 	%r816, %r812, %r815;
	st.shared.u32 	[%r3+8192], %r816;
	ld.shared.u32 	%r817, [%r3+128];
	ld.shared.u32 	%r818, [%r5+156];
	ld.shared.u32 	%r819, [%r6+10112];
	add.s32 	%r820, %r819, %r818;
	min.s32 	%r821, %r817, %r820;
	st.shared.u32 	[%r3+128], %r821;
	ld.shared.u32 	%r822, [%r3+8320];
	ld.shared.u32 	%r823, [%r5+8348];
	ld.shared.u32 	%r824, [%r6+10112];
	add.s32 	%r825, %r824, %r823;
	min.s32 	%r826, %r822, %r825;
	st.shared.u32 	[%r3+8320], %r826;
	bar.sync 	0;
	ld.shared.u32 	%r827, [%r3];
	ld.shared.u32 	%r828, [%r5+160];
	ld.shared.u32 	%r829, [%r6+10240];
	add.s32 	%r830, %r829, %r828;
	min.s32 	%r831, %r827, %r830;
	st.shared.u32 	[%r3], %r831;
	ld.shared.u32 	%r832, [%r3+8192];
	ld.shared.u32 	%r833, [%r5+8352];
	ld.shared.u32 	%r834, [%r6+10240];
	add.s32 	%r835, %r834, %r833;
	min.s32 	%r836, %r832, %r835;
	st.shared.u32 	[%r3+8192], %r836;
	ld.shared.u32 	%r837, [%r3+128];
	ld.shared.u32 	%r838, [%r5+160];
	ld.shared.u32 	%r839, [%r6+10368];
	add.s32 	%r840, %r839, %r838;
	min.s32 	%r841, %r837, %r840;
	st.shared.u32 	[%r3+128], %r841;
	ld.shared.u32 	%r842, [%r3+8320];
	ld.shared.u32 	%r843, [%r5+8352];
	ld.shared.u32 	%r844, [%r6+10368];
	add.s32 	%r845, %r844, %r843;
	min.s32 	%r846, %r842, %r845;
	st.shared.u32 	[%r3+8320], %r846;
	bar.sync 	0;
	ld.shared.u32 	%r847, [%r3];
	ld.shared.u32 	%r848, [%r5+164];
	ld.shared.u32 	%r849, [%r6+10496];
	add.s32 	%r850, %r849, %r848;
	min.s32 	%r851, %r847, %r850;
	st.shared.u32 	[%r3], %r851;
	ld.shared.u32 	%r852, [%r3+8192];
	ld.shared.u32 	%r853, [%r5+8356];
	ld.shared.u32 	%r854, [%r6+10496];
	add.s32 	%r855, %r854, %r853;
	min.s32 	%r856, %r852, %r855;
	st.shared.u32 	[%r3+8192], %r856;
	ld.shared.u32 	%r857, [%r3+128];
	ld.shared.u32 	%r858, [%r5+164];
	ld.shared.u32 	%r859, [%r6+10624];
	add.s32 	%r860, %r859, %r858;
	min.s32 	%r861, %r857, %r860;
	st.shared.u32 	[%r3+128], %r861;
	ld.shared.u32 	%r862, [%r3+8320];
	ld.shared.u32 	%r863, [%r5+8356];
	ld.shared.u32 	%r864, [%r6+10624];
	add.s32 	%r865, %r864, %r863;
	min.s32 	%r866, %r862, %r865;
	st.shared.u32 	[%r3+8320], %r866;
	bar.sync 	0;
	ld.shared.u32 	%r867, [%r3];
	ld.shared.u32 	%r868, [%r5+168];
	ld.shared.u32 	%r869, [%r6+10752];
	add.s32 	%r870, %r869, %r868;
	min.s32 	%r871, %r867, %r870;
	st.shared.u32 	[%r3], %r871;
	ld.shared.u32 	%r872, [%r3+8192];
	ld.shared.u32 	%r873, [%r5+8360];
	ld.shared.u32 	%r874, [%r6+10752];
	add.s32 	%r875, %r874, %r873;
	min.s32 	%r876, %r872, %r875;
	st.shared.u32 	[%r3+8192], %r876;
	ld.shared.u32 	%r877, [%r3+128];
	ld.shared.u32 	%r878, [%r5+168];
	ld.shared.u32 	%r879, [%r6+10880];
	add.s32 	%r880, %r879, %r878;
	min.s32 	%r881, %r877, %r880;
	st.shared.u32 	[%r3+128], %r881;
	ld.shared.u32 	%r882, [%r3+8320];
	ld.shared.u32 	%r883, [%r5+8360];
	ld.shared.u32 	%r884, [%r6+10880];
	add.s32 	%r885, %r884, %r883;
	min.s32 	%r886, %r882, %r885;
	st.shared.u32 	[%r3+8320], %r886;
	bar.sync 	0;
	ld.shared.u32 	%r887, [%r3];
	ld.shared.u32 	%r888, [%r5+172];
	ld.shared.u32 	%r889, [%r6+11008];
	add.s32 	%r890, %r889, %r888;
	min.s32 	%r891, %r887, %r890;
	st.shared.u32 	[%r3], %r891;
	ld.shared.u32 	%r892, [%r3+8192];
	ld.shared.u32 	%r893, [%r5+8364];
	ld.shared.u32 	%r894, [%r6+11008];
	add.s32 	%r895, %r894, %r893;
	min.s32 	%r896, %r892, %r895;
	st.shared.u32 	[%r3+8192], %r896;
	ld.shared.u32 	%r897, [%r3+128];
	ld.shared.u32 	%r898, [%r5+172];
	ld.shared.u32 	%r899, [%r6+11136];
	add.s32 	%r900, %r899, %r898;
	min.s32 	%r901, %r897, %r900;
	st.shared.u32 	[%r3+128], %r901;
	ld.shared.u32 	%r902, [%r3+8320];
	ld.shared.u32 	%r903, [%r5+8364];
	ld.shared.u32 	%r904, [%r6+11136];
	add.s32 	%r905, %r904, %r903;
	min.s32 	%r906, %r902, %r905;
	st.shared.u32 	[%r3+8320], %r906;
	bar.sync 	0;
	ld.shared.u32 	%r907, [%r3];
	ld.shared.u32 	%r908, [%r5+176];
	ld.shared.u32 	%r909, [%r6+11264];
	add.s32 	%r910, %r909, %r908;
	min.s32 	%r911, %r907, %r910;
	st.shared.u32 	[%r3], %r911;
	ld.shared.u32 	%r912, [%r3+8192];
	ld.shared.u32 	%r913, [%r5+8368];
	ld.shared.u32 	%r914, [%r6+11264];
	add.s32 	%r915, %r914, %r913;
	min.s32 	%r916, %r912, %r915;
	st.shared.u32 	[%r3+8192], %r916;
	ld.shared.u32 	%r917, [%r3+128];
	ld.shared.u32 	%r918, [%r5+176];
	ld.shared.u32 	%r919, [%r6+11392];
	add.s32 	%r920, %r919, %r918;
	min.s32 	%r921, %r917, %r920;
	st.shared.u32 	[%r3+128], %r921;
	ld.shared.u32 	%r922, [%r3+8320];
	ld.shared.u32 	%r923, [%r5+8368];
	ld.shared.u32 	%r924, [%r6+11392];
	add.s32 	%r925, %r924, %r923;
	min.s32 	%r926, %r922, %r925;
	st.shared.u32 	[%r3+8320], %r926;
	bar.sync 	0;
	ld.shared.u32 	%r927, [%r3];
	ld.shared.u32 	%r928, [%r5+180];
	ld.shared.u32 	%r929, [%r6+11520];
	add.s32 	%r930, %r929, %r928;
	min.s32 	%r931, %r927, %r930;
	st.shared.u32 	[%r3], %r931;
	ld.shared.u32 	%r932, [%r3+8192];
	ld.shared.u32 	%r933, [%r5+8372];
	ld.shared.u32 	%r934, [%r6+11520];
	add.s32 	%r935, %r934, %r933;
	min.s32 	%r936, %r932, %r935;
	st.shared.u32 	[%r3+8192], %r936;
	ld.shared.u32 	%r937, [%r3+128];
	ld.shared.u32 	%r938, [%r5+180];
	ld.shared.u32 	%r939, [%r6+11648];
	add.s32 	%r940, %r939, %r938;
	min.s32 	%r941, %r937, %r940;
	st.shared.u32 	[%r3+128], %r941;
	ld.shared.u32 	%r942, [%r3+8320];
	ld.shared.u32 	%r943, [%r5+8372];
	ld.shared.u32 	%r944, [%r6+11648];
	add.s32 	%r945, %r944, %r943;
	min.s32 	%r946, %r942, %r945;
	st.shared.u32 	[%r3+8320], %r946;
	bar.sync 	0;
	ld.shared.u32 	%r947, [%r3];
	ld.shared.u32 	%r948, [%r5+184];
	ld.shared.u32 	%r949, [%r6+11776];
	add.s32 	%r950, %r949, %r948;
	min.s32 	%r951, %r947, %r950;
	st.shared.u32 	[%r3], %r951;
	ld.shared.u32 	%r952, [%r3+8192];
	ld.shared.u32 	%r953, [%r5+8376];
	ld.shared.u32 	%r954, [%r6+11776];
	add.s32 	%r955, %r954, %r953;
	min.s32 	%r956, %r952, %r955;
	st.shared.u32 	[%r3+8192], %r956;
	ld.shared.u32 	%r957, [%r3+128];
	ld.shared.u32 	%r958, [%r5+184];
	ld.shared.u32 	%r959, [%r6+11904];
	add.s32 	%r960, %r959, %r958;
	min.s32 	%r961, %r957, %r960;
	st.shared.u32 	[%r3+128], %r961;
	ld.shared.u32 	%r962, [%r3+8320];
	ld.shared.u32 	%r963, [%r5+8376];
	ld.shared.u32 	%r964, [%r6+11904];
	add.s32 	%r965, %r964, %r963;
	min.s32 	%r966, %r962, %r965;
	st.shared.u32 	[%r3+8320], %r966;
	bar.sync 	0;
	ld.shared.u32 	%r967, [%r3];
	ld.shared.u32 	%r968, [%r5+188];
	ld.shared.u32 	%r969, [%r6+12032];
	add.s32 	%r970, %r969, %r968;
	min.s32 	%r971, %r967, %r970;
	st.shared.u32 	[%r3], %r971;
	ld.shared.u32 	%r972, [%r3+8192];
	ld.shared.u32 	%r973, [%r5+8380];
	ld.shared.u32 	%r974, [%r6+12032];
	add.s32 	%r975, %r974, %r973;
	min.s32 	%r976, %r972, %r975;
	st.shared.u32 	[%r3+8192], %r976;
	ld.shared.u32 	%r977, [%r3+128];
	ld.shared.u32 	%r978, [%r5+188];
	ld.shared.u32 	%r979, [%r6+12160];
	add.s32 	%r980, %r979, %r978;
	min.s32 	%r981, %r977, %r980;
	st.shared.u32 	[%r3+128], %r981;
	ld.shared.u32 	%r982, [%r3+8320];
	ld.shared.u32 	%r983, [%r5+8380];
	ld.shared.u32 	%r984, [%r6+12160];
	add.s32 	%r985, %r984, %r983;
	min.s32 	%r986, %r982, %r985;
	st.shared.u32 	[%r3+8320], %r986;
	bar.sync 	0;
	add.s32 	%r991, %r991, 48;
	bra.uni 	$L__BB0_1;
$L__BB0_3:
	ld.shared.u32 	%r987, [%r3];
	st.global.u32 	[%rd1], %r987;
	ld.shared.u32 	%r988, [%r3+8192];
	st.global.u32 	[%rd2], %r988;
	ld.shared.u32 	%r989, [%r3+128];
	st.global.u32 	[%rd1+128], %r989;
	ld.shared.u32 	%r990, [%r3+8320];
	st.global.u32 	[%rd2+128], %r990;
	ret;

}
	// .globl	_Z6Phase2Piim
.visible .entry _Z6Phase2Piim(
	.param .u64 .ptr .align 1 _Z6Phase2Piim_param_0,
	.param .u32 _Z6Phase2Piim_param_1,
	.param .u64 _Z6Phase2Piim_param_2
)
{
	.reg .pred 	%p<3>;
	.reg .b32 	%r<1448>;
	.reg .b64 	%rd<30>;
	// demoted variable
	.shared .align 4 .b8 _ZZ6Phase2PiimE6pivotD[16384];
	// demoted variable
	.shared .align 4 .b8 _ZZ6Phase2PiimE4ColD[16384];
	// demoted variable
	.shared .align 4 .b8 _ZZ6Phase2PiimE4RowD[16384];
	ld.param.u64 	%rd5, [_Z6Phase2Piim_param_0];
	ld.param.u32 	%r36, [_Z6Phase2Piim_param_1];
	ld.param.u64 	%rd6, [_Z6Phase2Piim_param_2];
	mov.u32 	%r1, %ctaid.x;
	setp.eq.s32 	%p1, %r1, %r36;
	@%p1 bra 	$L__BB1_5;
	cvta.to.global.u64 	%rd7, %rd5;
	mov.u32 	%r38, %tid.x;
	mov.u32 	%r39, %tid.y;
	shl.b32 	%r40, %r36, 6;
	add.s32 	%r41, %r40, %r38;
	add.s32 	%r42, %r40, %r39;
	cvt.s64.s32 	%rd8, %r42;
	mul.lo.s64 	%rd9, %rd6, %rd8;
	cvt.s64.s32 	%rd10, %r41;
	add.s64 	%rd11, %rd9, %rd10;
	shl.b64 	%rd12, %rd11, 2;
	add.s64 	%rd13, %rd7, %rd12;
	ld.global.u32 	%r43, [%rd13];
	shl.b32 	%r44, %r39, 8;
	mov.u32 	%r45, _ZZ6Phase2PiimE6pivotD;
	add.s32 	%r46, %r45, %r44;
	shl.b32 	%r47, %r38, 2;
	add.s32 	%r48, %r46, %r47;
	st.shared.u32 	[%r48], %r43;
	add.s32 	%r49, %r42, 32;
	cvt.s64.s32 	%rd14, %r49;
	mul.lo.s64 	%rd15, %rd6, %rd14;
	add.s64 	%rd16, %rd15, %rd10;
	shl.b64 	%rd17, %rd16, 2;
	add.s64 	%rd18, %rd7, %rd17;
	ld.global.u32 	%r50, [%rd18];
	st.shared.u32 	[%r48+8192], %r50;
	ld.global.u32 	%r51, [%rd13+128];
	st.shared.u32 	[%r48+128], %r51;
	ld.global.u32 	%r52, [%rd18+128];
	st.shared.u32 	[%r48+8320], %r52;
	shl.b32 	%r53, %r1, 6;
	add.s32 	%r54, %r53, %r38;
	cvt.s64.s32 	%rd19, %r54;
	add.s64 	%rd20, %rd9, %rd19;
	shl.b64 	%rd21, %rd20, 2;
	add.s64 	%rd1, %rd7, %rd21;
	ld.global.u32 	%r55, [%rd1];
	mov.u32 	%r56, _ZZ6Phase2PiimE4ColD;
	add.s32 	%r57, %r56, %r44;
	add.s32 	%r58, %r57, %r47;
	st.shared.u32 	[%r58], %r55;
	add.s64 	%rd22, %rd15, %rd19;
	shl.b64 	%rd23, %rd22, 2;
	add.s64 	%rd2, %rd7, %rd23;
	ld.global.u32 	%r59, [%rd2];
	st.shared.u32 	[%r58+8192], %r59;
	ld.global.u32 	%r60, [%rd1+128];
	st.shared.u32 	[%r58+128], %r60;
	ld.global.u32 	%r61, [%rd2+128];
	st.shared.u32 	[%r58+8320], %r61;
	add.s32 	%r62, %r53, %r39;
	cvt.s64.s32 	%rd24, %r62;
	mad.lo.s64 	%rd25, %rd6, %rd24, %rd10;
	shl.b64 	%rd26, %rd25, 2;
	add.s64 	%rd3, %rd7, %rd26;
	ld.global.u32 	%r63, [%rd3];
	mov.u32 	%r64, _ZZ6Phase2PiimE4RowD;
	add.s32 	%r65, %r64, %r44;
	add.s32 	%r66, %r65, %r47;
	st.shared.u32 	[%r66], %r63;
	add.s32 	%r67, %r62, 32;
	cvt.s64.s32 	%rd27, %r67;
	mad.lo.s64 	%rd28, %rd6, %rd27, %rd10;
	shl.b64 	%rd29, %rd28, 2;
	add.s64 	%rd4, %rd7, %rd29;
	ld.global.u32 	%r68, [%rd4];
	st.shared.u32 	[%r66+8192], %r68;
	ld.global.u32 	%r69, [%rd3+128];
	st.shared.u32 	[%r66+128], %r69;
	ld.global.u32 	%r70, [%rd4+128];
	st.shared.u32 	[%r66+8320], %r70;
	bar.sync 	0;
	ld.shared.u32 	%r1446, [%r58];
	ld.shared.u32 	%r1445, [%r58+8192];
	ld.shared.u32 	%r1444, [%r58+128];
	ld.shared.u32 	%r1443, [%r58+8320];
	ld.shared.u32 	%r1442, [%r66];
	ld.shared.u32 	%r1441, [%r66+8192];
	ld.shared.u32 	%r1440, [%r66+128];
	ld.shared.u32 	%r1439, [%r66+8320];
	mov.b32 	%r1447, 0;
$L__BB1_2:
	.pragma "nounroll";
	add.s32 	%r74, %r45, %r44;
	shl.b32 	%r75, %r1447, 2;
	add.s32 	%r76, %r74, %r75;
	ld.shared.u32 	%r77, [%r76];
	shl.b32 	%r78, %r1447, 8;
	mov.u32 	%r79, _ZZ6Phase2PiimE4ColD;
	add.s32 	%r80, %r79, %r78;
	mov.u32 	%r81, %tid.x;
	shl.b32 	%r82, %r81, 2;
	add.s32 	%r83, %r80, %r82;
	ld.shared.u32 	%r84, [%r83];
	add.s32 	%r85, %r84, %r77;
	min.s32 	%r86, %r1446, %r85;
	add.s32 	%r87, %r79, %r44;
	add.s32 	%r88, %r87, %r82;
	st.shared.u32 	[%r88], %r86;
	ld.shared.u32 	%r89, [%r76+8192];
	ld.shared.u32 	%r90, [%r83];
	add.s32 	%r91, %r90, %r89;
	min.s32 	%r92, %r1445, %r91;
	st.shared.u32 	[%r88+8192], %r92;
	ld.shared.u32 	%r93, [%r83+128];
	add.s32 	%r94, %r93, %r77;
	min.s32 	%r95, %r1444, %r94;
	st.shared.u32 	[%r88+128], %r95;
	ld.shared.u32 	%r96, [%r83+128];
	add.s32 	%r97, %r96, %r89;
	min.s32 	%r98, %r1443, %r97;
	st.shared.u32 	[%r88+8320], %r98;
	mov.u32 	%r99, _ZZ6Phase2PiimE4RowD;
	add.s32 	%r100, %r99, %r44;
	add.s32 	%r101, %r100, %r75;
	ld.shared.u32 	%r102, [%r101];
	add.s32 	%r103, %r45, %r78;
	add.s32 	%r104, %r103, %r82;
	ld.shared.u32 	%r105, [%r104];
	add.s32 	%r106, %r105, %r102;
	min.s32 	%r107, %r1442, %r106;
	add.s32 	%r108, %r100, %r82;
	st.shared.u32 	[%r108], %r107;
	ld.shared.u32 	%r109, [%r101+8192];
	add.s32 	%r110, %r105, %r109;
	min.s32 	%r111, %r1441, %r110;
	st.shared.u32 	[%r108+8192], %r111;
	ld.shared.u32 	%r112, [%r101];
	ld.shared.u32 	%r113, [%r104+128];
	add.s32 	%r114, %r113, %r112;
	min.s32 	%r115, %r1440, %r114;
	st.shared.u32 	[%r108+128], %r115;
	ld.shared.u32 	%r116, [%r101+8192];
	add.s32 	%r117, %r116, %r113;
	min.s32 	%r118, %r1439, %r117;
	st.shared.u32 	[%r108+8320], %r118;
	ld.shared.u32 	%r119, [%r76+4];
	ld.shared.u32 	%r120, [%r83+256];
	add.s32 	%r121, %r120, %r119;
	min.s32 	%r122, %r86, %r121;
	st.shared.u32 	[%r88], %r122;
	ld.shared.u32 	%r123, [%r76+8196];
	ld.shared.u32 	%r124, [%r83+256];
	add.s32 	%r125, %r124, %r123;
	min.s32 	%r126, %r92, %r125;
	st.shared.u32 	[%r88+8192], %r126;
	ld.shared.u32 	%r127, [%r83+384];
	add.s32 	%r128, %r127, %r119;
	min.s32 	%r129, %r95, %r128;
	st.shared.u32 	[%r88+128], %r129;
	ld.shared.u32 	%r130, [%r83+384];
	add.s32 	%r131, %r130, %r123;
	min.s32 	%r132, %r98, %r131;
	st.shared.u32 	[%r88+8320], %r132;
	ld.shared.u32 	%r133, [%r101+4];
	ld.shared.u32 	%r134, [%r104+256];
	add.s32 	%r135, %r134, %r133;
	min.s32 	%r136, %r107, %r135;
	st.shared.u32 	[%r108], %r136;
	ld.shared.u32 	%r137, [%r101+8196];
	add.s32 	%r138, %r134, %r137;
	min.s32 	%r139, %r111, %r138;
	st.shared.u32 	[%r108+8192], %r139;
	ld.shared.u32 	%r140, [%r101+4];
	ld.shared.u32 	%r141, [%r104+384];
	add.s32 	%r142, %r141, %r140;
	min.s32 	%r143, %r115, %r142;
	st.shared.u32 	[%r108+128], %r143;
	ld.shared.u32 	%r144, [%r101+8196];
	add.s32 	%r145, %r144, %r141;
	min.s32 	%r146, %r118, %r145;
	st.shared.u32 	[%r108+8320], %r146;
	ld.shared.u32 	%r147, [%r76+8];
	ld.shared.u32 	%r148, [%r83+512];
	add.s32 	%r149, %r148, %r147;
	min.s32 	%r150, %r122, %r149;
	st.shared.u32 	[%r88], %r150;
	ld.shared.u32 	%r151, [%r76+8200];
	ld.shared.u32 	%r152, [%r83+512];
	add.s32 	%r153, %r152, %r151;
	min.s32 	%r154, %r126, %r153;
	st.shared.u32 	[%r88+8192], %r154;
	ld.shared.u32 	%r155, [%r83+640];
	add.s32 	%r156, %r155, %r147;
	min.s32 	%r157, %r129, %r156;
	st.shared.u32 	[%r88+128], %r157;
	ld.shared.u32 	%r158, [%r83+640];
	add.s32 	%r159, %r158, %r151;
	min.s32 	%r160, %r132, %r159;
	st.shared.u32 	[%r88+8320], %r160;
	ld.shared.u32 	%r161, [%r101+8];
	ld.shared.u32 	%r162, [%r104+512];
	add.s32 	%r163, %r162, %r161;
	min.s32 	%r164, %r136, %r163;
	st.shared.u32 	[%r108], %r164;
	ld.shared.u32 	%r165, [%r101+8200];
	add.s32 	%r166, %r162, %r165;
	min.s32 	%r167, %r139, %r166;
	st.shared.u32 	[%r108+8192], %r167;
	ld.shared.u32 	%r168, [%r101+8];
	ld.shared.u32 	%r169, [%r104+640];
	add.s32 	%r170, %r169, %r168;
	min.s32 	%r171, %r143, %r170;
	st.shared.u32 	[%r108+128], %r171;
	ld.shared.u32 	%r172, [%r101+8200];
	add.s32 	%r173, %r172, %r169;
	min.s32 	%r174, %r146, %r173;
	st.shared.u32 	[%r108+8320], %r174;
	ld.shared.u32 	%r175, [%r76+12];
	ld.shared.u32 	%r176, [%r83+768];
	add.s32 	%r177, %r176, %r175;
	min.s32 	%r178, %r150, %r177;
	st.shared.u32 	[%r88], %r178;
	ld.shared.u32 	%r179, [%r76+8204];
	ld.shared.u32 	%r180, [%r83+768];
	add.s32 	%r181, %r180, %r179;
	min.s32 	%r182, %r154, %r181;
	st.shared.u32 	[%r88+8192], %r182;
	ld.shared.u32 	%r183, [%r83+896];
	add.s32 	%r184, %r183, %r175;
	min.s32 	%r185, %r157, %r184;
	st.shared.u32 	[%r88+128], %r185;
	ld.shared.u32 	%r186, [%r83+896];
	add.s32 	%r187, %r186, %r179;
	min.s32 	%r188, %r160, %r187;
	st.shared.u32 	[%r88+8320], %r188;
	ld.shared.u32 	%r189, [%r101+12];
	ld.shared.u32 	%r190, [%r104+768];
	add.s32 	%r191, %r190, %r189;
	min.s32 	%r192, %r164, %r191;
	st.shared.u32 	[%r108], %r192;
	ld.shared.u32 	%r193, [%r101+8204];
	add.s32 	%r194, %r190, %r193;
	min.s32 	%r195, %r167, %r194;
	st.shared.u32 	[%r108+8192], %r195;
	ld.shared.u32 	%r196, [%r101+12];
	ld.shared.u32 	%r197, [%r104+896];
	add.s32 	%r198, %r197, %r196;
	min.s32 	%r199, %r171, %r198;
	st.shared.u32 	[%r108+128], %r199;
	ld.shared.u32 	%r200, [%r101+8204];
	add.s32 	%r201, %r200, %r197;
	min.s32 	%r202, %r174, %r201;
	st.shared.u32 	[%r108+8320], %r202;
	ld.shared.u32 	%r203, [%r76+16];
	ld.shared.u32 	%r204, [%r83+1024];
	add.s32 	%r205, %r204, %r203;
	min.s32 	%r206, %r178, %r205;
	st.shared.u32 	[%r88], %r206;
	ld.shared.u32 	%r207, [%r76+8208];
	ld.shared.u32 	%r208, [%r83+1024];
	add.s32 	%r209, %r208, %r207;
	min.s32 	%r210, %r182, %r209;
	st.shared.u32 	[%r88+8192], %r210;
	ld.shared.u32 	%r211, [%r83+1152];
	add.s32 	%r212, %r211, %r203;
	min.s32 	%r213, %r185, %r212;
	st.shared.u32 	[%r88+128], %r213;
	ld.shared.u32 	%r214, [%r83+1152];
	add.s32 	%r215, %r214, %r207;
	min.s32 	%r216, %r188, %r215;
	st.shared.u32 	[%r88+8320], %r216;
	ld.shared.u32 	%r217, [%r101+16];
	ld.shared.u32 	%r218, [%r104+1024];
	add.s32 	%r219, %r218, %r217;
	min.s32 	%r220, %r192, %r219;
	st.shared.u32 	[%r108], %r220;
	ld.shared.u32 	%r221, [%r101+8208];
	add.s32 	%r222, %r218, %r221;
	min.s32 	%r223, %r195, %r222;
	st.shared.u32 	[%r108+8192], %r223;
	ld.shared.u32 	%r224, [%r101+16];
	ld.shared.u32 	%r225, [%r104+1152];
	add.s32 	%r226, %r225, %r224;
	min.s32 	%r227, %r199, %r226;
	st.shared.u32 	[%r108+128], %r227;
	ld.shared.u32 	%r228, [%r101+8208];
	add.s32 	%r229, %r228, %r225;
	min.s32 	%r230, %r202, %r229;
	st.shared.u32 	[%r108+8320], %r230;
	ld.shared.u32 	%r231, [%r76+20];
	ld.shared.u32 	%r232, [%r83+1280];
	add.s32 	%r233, %r232, %r231;
	min.s32 	%r234, %r206, %r233;
	st.shared.u32 	[%r88], %r234;
	ld.shared.u32 	%r235, [%r76+8212];
	ld.shared.u32 	%r236, [%r83+1280];
	add.s32 	%r237, %r236, %r235;
	min.s32 	%r238, %r210, %r237;
	st.shared.u32 	[%r88+8192], %r238;
	ld.shared.u32 	%r239, [%r83+1408];
	add.s32 	%r240, %r239, %r231;
	min.s32 	%r241, %r213, %r240;
	st.shared.u32 	[%r88+128], %r241;
	ld.shared.u32 	%r242, [%r83+1408];
	add.s32 	%r243, %r242, %r235;
	min.s32 	%r244, %r216, %r243;
	st.shared.u32 	[%r88+8320], %r244;
	ld.shared.u32 	%r245, [%r101+20];
	ld.shared.u32 	%r246, [%r104+1280];
	add.s32 	%r247, %r246, %r245;
	min.s32 	%r248, %r220, %r247;
	st.shared.u32 	[%r108], %r248;
	ld.shared.u32 	%r249, [%r101+8212];
	add.s32 	%r250, %r246, %r249;
	min.s32 	%r251, %r223, %r250;
	st.shared.u32 	[%r108+8192], %r251;
	ld.shared.u32 	%r252, [%r101+20];
	ld.shared.u32 	%r253, [%r104+1408];
	add.s32 	%r254, %r253, %r252;
	min.s32 	%r255, %r227, %r254;
	st.shared.u32 	[%r108+128], %r255;
	ld.shared.u32 	%r256, [%r101+8212];
	add.s32 	%r257, %r256, %r253;
	min.s32 	%r258, %r230, %r257;
	st.shared.u32 	[%r108+8320], %r258;
	ld.shared.u32 	%r259, [%r76+24];
	ld.shared.u32 	%r260, [%r83+1536];
	add.s32 	%r261, %r260, %r259;
	min.s32 	%r262, %r234, %r261;
	st.shared.u32 	[%r88], %r262;
	ld.shared.u32 	%r263, [%r76+8216];
	ld.shared.u32 	%r264, [%r83+1536];
	add.s32 	%r265, %r264, %r263;
	min.s32 	%r266, %r238, %r265;
	st.shared.u32 	[%r88+8192], %r266;
	ld.shared.u32 	%r267, [%r83+1664];
	add.s32 	%r268, %r267, %r259;
	min.s32 	%r269, %r241, %r268;
	st.shared.u32 	[%r88+128], %r269;
	ld.shared.u32 	%r270, [%r83+1664];
	add.s32 	%r271, %r270, %r263;
	min.s32 	%r272, %r244, %r271;
	st.shared.u32 	[%r88+8320], %r272;
	ld.shared.u32 	%r273, [%r101+24];
	ld.shared.u32 	%r274, [%r104+1536];
	add.s32 	%r275, %r274, %r273;
	min.s32 	%r276, %r248, %r275;
	st.shared.u32 	[%r108], %r276;
	ld.shared.u32 	%r277, [%r101+8216];
	add.s32 	%r278, %r274, %r277;
	min.s32 	%r279, %r251, %r278;
	st.shared.u32 	[%r108+8192], %r279;
	ld.shared.u32 	%r280, [%r101+24];
	ld.shared.u32 	%r281, [%r104+1664];
	add.s32 	%r282, %r281, %r280;
	min.s32 	%r283, %r255, %r282;
	st.shared.u32 	[%r108+128], %r283;
	ld.shared.u32 	%r284, [%r101+8216];
	add.s32 	%r285, %r284, %r281;
	min.s32 	%r286, %r258, %r285;
	st.shared.u32 	[%r108+8320], %r286;
	ld.shared.u32 	%r287, [%r76+28];
	ld.shared.u32 	%r288, [%r83+1792];
	add.s32 	%r289, %r288, %r287;
	min.s32 	%r290, %r262, %r289;
	st.shared.u32 	[%r88], %r290;
	ld.shared.u32 	%r291, [%r76+8220];
	ld.shared.u32 	%r292, [%r83+1792];
	add.s32 	%r293, %r292, %r291;
	min.s32 	%r294, %r266, %r293;
	st.shared.u32 	[%r88+8192], %r294;
	ld.shared.u32 	%r295, [%r83+1920];
	add.s32 	%r296, %r295, %r287;
	min.s32 	%r297, %r269, %r296;
	st.shared.u32 	[%r88+128], %r297;
	ld.shared.u32 	%r298, [%r83+1920];
	add.s32 	%r299, %r298, %r291;
	min.s32 	%r300, %r272, %r299;
	st.shared.u32 	[%r88+8320], %r300;
	ld.shared.u32 	%r301, [%r101+28];
	ld.shared.u32 	%r302, [%r104+1792];
	add.s32 	%r303, %r302, %r301;
	min.s32 	%r304, %r276, %r303;
	st.shared.u32 	[%r108], %r304;
	ld.shared.u32 	%r305, [%r101+8220];
	add.s32 	%r306, %r302, %r305;
	min.s32 	%r307, %r279, %r306;
	st.shared.u32 	[%r108+8192], %r307;
	ld.shared.u32 	%r308, [%r101+28];
	ld.shared.u32 	%r309, [%r104+1920];
	add.s32 	%r310, %r309, %r308;
	min.s32 	%r311, %r283, %r310;
	st.shared.u32 	[%r108+128], %r311;
	ld.shared.u32 	%r312, [%r101+8220];
	add.s32 	%r313, %r312, %r309;
	min.s32 	%r314, %r286, %r313;
	st.shared.u32 	[%r108+8320], %r314;
	ld.shared.u32 	%r315, [%r76+32];
	ld.shared.u32 	%r316, [%r83+2048];
	add.s32 	%r317, %r316, %r315;
	min.s32 	%r318, %r290, %r317;
	st.shared.u32 	[%r88], %r318;
	ld.shared.u32 	%r319, [%r76+8224];
	ld.shared.u32 	%r320, [%r83+2048];
	add.s32 	%r321, %r320, %r319;
	min.s32 	%r322, %r294, %r321;
	st.shared.u32 	[%r88+8192], %r322;
	ld.shared.u32 	%r323, [%r83+2176];
	add.s32 	%r324, %r323, %r315;
	min.s32 	%r325, %r297, %r324;
	st.shared.u32 	[%r88+128], %r325;
	ld.shared.u32 	%r326, [%r83+2176];
	add.s32 	%r327, %r326, %r319;
	min.s32 	%r328, %r300, %r327;
	st.shared.u32 	[%r88+8320], %r328;
	ld.shared.u32 	%r329, [%r101+32];
	ld.shared.u32 	%r330, [%r104+2048];
	add.s32 	%r331, %r330, %r329;
	min.s32 	%r332, %r304, %r331;
	st.shared.u32 	[%r108], %r332;
	ld.shared.u32 	%r333, [%r101+8224];
	add.s32 	%r334, %r330, %r333;
	min.s32 	%r335, %r307, %r334;
	st.shared.u32 	[%r108+8192], %r335;
	ld.shared.u32 	%r336, [%r101+32];
	ld.shared.u32 	%r337, [%r104+2176];
	add.s32 	%r338, %r337, %r336;
	min.s32 	%r339, %r311, %r338;
	st.shared.u32 	[%r108+128], %r339;
	ld.shared.u32 	%r340, [%r101+8224];
	add.s32 	%r341, %r340, %r337;
	min.s32 	%r342, %r314, %r341;
	st.shared.u32 	[%r108+8320], %r342;
	ld.shared.u32 	%r343, [%r76+36];
	ld.shared.u32 	%r344, [%r83+2304];
	add.s32 	%r345, %r344, %r343;
	min.s32 	%r346, %r318, %r345;
	st.shared.u32 	[%r88], %r346;
	ld.shared.u32 	%r347, [%r76+8228];
	ld.shared.u32 	%r348, [%r83+2304];
	add.s32 	%r349, %r348, %r347;
	min.s32 	%r350, %r322, %r349;
	st.shared.u32 	[%r88+8192], %r350;
	ld.shared.u32 	%r351, [%r83+2432];
	add.s32 	%r352, %r351, %r343;
	min.s32 	%r353, %r325, %r352;
	st.shared.u32 	[%r88+128], %r353;
	ld.shared.u32 	%r354, [%r83+2432];
	add.s32 	%r355, %r354, %r347;
	min.s32 	%r356, %r328, %r355;
	st.shared.u32 	[%r88+8320], %r356;
	ld.shared.u32 	%r357, [%r101+36];
	ld.shared.u32 	%r358, [%r104+2304];
	add.s32 	%r359, %r358, %r357;
	min.s32 	%r360, %r332, %r359;
	st.shared.u32 	[%r108], %r360;
	ld.shared.u32 	%r361, [%r101+8228];
	add.s32 	%r362, %r358, %r361;
	min.s32 	%r363, %r335, %r362;
	st.shared.u32 	[%r108+8192], %r363;
	ld.shared.u32 	%r364, [%r101+36];
	ld.shared.u32 	%r365, [%r104+2432];
	add.s32 	%r366, %r365, %r364;
	min.s32 	%r367, %r339, %r366;
	st.shared.u32 	[%r108+128], %r367;
	ld.shared.u32 	%r368, [%r101+8228];
	add.s32 	%r369, %r368, %r365;
	min.s32 	%r370, %r342, %r369;
	st.shared.u32 	[%r108+8320], %r370;
	ld.shared.u32 	%r371, [%r76+40];
	ld.shared.u32 	%r372, [%r83+2560];
	add.s32 	%r373, %r372, %r371;
	min.s32 	%r374, %r346, %r373;
	st.shared.u32 	[%r88], %r374;
	ld.shared.u32 	%r375, [%r76+8232];
	ld.shared.u32 	%r376, [%r83+2560];
	add.s32 	%r377, %r376, %r375;
	min.s32 	%r378, %r350, %r377;
	st.shared.u32 	[%r88+8192], %r378;
	ld.shared.u32 	%r379, [%r83+2688];
	add.s32 	%r380, %r379, %r371;
	min.s32 	%r381, %r353, %r380;
	st.shared.u32 	[%r88+128], %r381;
	ld.shared.u32 	%r382, [%r83+2688];
	add.s32 	%r383, %r382, %r375;
	min.s32 	%r384, %r356, %r383;
	st.shared.u32 	[%r88+8320], %r384;
	ld.shared.u32 	%r385, [%r101+40];
	ld.shared.u32 	%r386, [%r104+2560];
	add.s32 	%r387, %r386, %r385;
	min.s32 	%r388, %r360, %r387;
	st.shared.u32 	[%r108], %r388;
	ld.shared.u32 	%r389, [%r101+8232];
	add.s32 	%r390, %r386, %r389;
	min.s32 	%r391, %r363, %r390;
	st.shared.u32 	[%r108+8192], %r391;
	ld.shared.u32 	%r392, [%r101+40];
	ld.shared.u32 	%r393, [%r104+2688];
	add.s32 	%r394, %r393, %r392;
	min.s32 	%r395, %r367, %r394;
	st.shared.u32 	[%r108+128], %r395;
	ld.shared.u32 	%r396, [%r101+8232];
	add.s32 	%r397, %r396, %r393;
	min.s32 	%r398, %r370, %r397;
	st.shared.u32 	[%r108+8320], %r398;
	ld.shared.u32 	%r399, [%r76+44];
	ld.shared.u32 	%r400, [%r83+2816];
	add.s32 	%r401, %r400, %r399;
	min.s32 	%r402, %r374, %r401;
	st.shared.u32 	[%r88], %r402;
	ld.shared.u32 	%r403, [%r76+8236];
	ld.shared.u32 	%r404, [%r83+2816];
	add.s32 	%r405, %r404, %r403;
	min.s32 	%r406, %r378, %r405;
	st.shared.u32 	[%r88+8192], %r406;
	ld.shared.u32 	%r407, [%r83+2944];
	add.s32 	%r408, %r407, %r399;
	min.s32 	%r409, %r381, %r408;
	st.shared.u32 	[%r88+128], %r409;
	ld.shared.u32 	%r410, [%r83+2944];
	add.s32 	%r411, %r410, %r403;
	min.s32 	%r412, %r384, %r411;
	st.shared.u32 	[%r88+8320], %r412;
	ld.shared.u32 	%r413, [%r101+44];
	ld.shared.u32 	%r414, [%r104+2816];
	add.s32 	%r415, %r414, %r413;
	min.s32 	%r416, %r388, %r415;
	st.shared.u32 	[%r108], %r416;
	ld.shared.u32 	%r417, [%r101+8236];
	add.s32 	%r418, %r414, %r417;
	min.s32 	%r419, %r391, %r418;
	st.shared.u32 	[%r108+8192], %r419;
	ld.shared.u32 	%r420, [%r101+44];
	ld.shared.u32 	%r421, [%r104+2944];
	add.s32 	%r422, %r421, %r420;
	min.s32 	%r423, %r395, %r422;
	st.shared.u32 	[%r108+128], %r423;
	ld.shared.u32 	%r424, [%r101+8236];
	add.s32 	%r425, %r424, %r421;
	min.s32 	%r426, %r398, %r425;
	st.shared.u32 	[%r108+8320], %r426;
	ld.shared.u32 	%r427, [%r76+48];
	ld.shared.u32 	%r428, [%r83+3072];
	add.s32 	%r429, %r428, %r427;
	min.s32 	%r430, %r402, %r429;
	st.shared.u32 	[%r88], %r430;
	ld.shared.u32 	%r431, [%r76+8240];
	ld.shared.u32 	%r432, [%r83+3072];
	add.s32 	%r433, %r432, %r431;
	min.s32 	%r434, %r406, %r433;
	st.shared.u32 	[%r88+8192], %r434;
	ld.shared.u32 	%r435, [%r83+3200];
	add.s32 	%r436, %r435, %r427;
	min.s32 	%r437, %r409, %r436;
	st.shared.u32 	[%r88+128], %r437;
	ld.shared.u32 	%r438, [%r83+3200];
	add.s32 	%r439, %r438, %r431;
	min.s32 	%r440, %r412, %r439;
	st.shared.u32 	[%r88+8320], %r440;
	ld.shared.u32 	%r441, [%r101+48];
	ld.shared.u32 	%r442, [%r104+3072];
	add.s32 	%r443, %r442, %r441;
	min.s32 	%r444, %r416, %r443;
	st.shared.u32 	[%r108], %r444;
	ld.shared.u32 	%r445, [%r101+8240];
	add.s32 	%r446, %r442, %r445;
	min.s32 	%r447, %r419, %r446;
	st.shared.u32 	[%r108+8192], %r447;
	ld.shared.u32 	%r448, [%r101+48];
	ld.shared.u32 	%r449, [%r104+3200];
	add.s32 	%r450, %r449, %r448;
	min.s32 	%r451, %r423, %r450;
	st.shared.u32 	[%r108+128], %r451;
	ld.shared.u32 	%r452, [%r101+8240];
	add.s32 	%r453, %r452, %r449;
	min.s32 	%r454, %r426, %r453;
	st.shared.u32 	[%r108+8320], %r454;
	ld.shared.u32 	%r455, [%r76+52];
	ld.shared.u32 	%r456, [%r83+3328];
	add.s32 	%r457, %r456, %r455;
	min.s32 	%r458, %r430, %r457;
	st.shared.u32 	[%r88], %r458;
	ld.shared.u32 	%r459, [%r76+8244];
	ld.shared.u32 	%r460, [%r83+3328];
	add.s32 	%r461, %r460, %r459;
	min.s32 	%r462, %r434, %r461;
	st.shared.u32 	[%r88+8192], %r462;
	ld.shared.u32 	%r463, [%r83+3456];
	add.s32 	%r464, %r463, %r455;
	min.s32 	%r465, %r437, %r464;
	st.shared.u32 	[%r88+128], %r465;
	ld.shared.u32 	%r466, [%r83+3456];
	add.s32 	%r467, %r466, %r459;
	min.s32 	%r468, %r440, %r467;
	st.shared.u32 	[%r88+8320], %r468;
	ld.shared.u32 	%r469, [%r101+52];
	ld.shared.u32 	%r470, [%r104+3328];
	add.s32 	%r471, %r470, %r469;
	min.s32 	%r472, %r444, %r471;
	st.shared.u32 	[%r108], %r472;
	ld.shared.u32 	%r473, [%r101+8244];
	add.s32 	%r474, %r470, %r473;
	min.s32 	%r475, %r447, %r474;
	st.shared.u32 	[%r108+8192], %r475;
	ld.shared.u32 	%r476, [%r101+52];
	ld.shared.u32 	%r477, [%r104+3456];
	add.s32 	%r478, %r477, %r476;
	min.s32 	%r479, %r451, %r478;
	st.shared.u32 	[%r108+128], %r479;
	ld.shared.u32 	%r480, [%r101+8244];
	add.s32 	%r481, %r480, %r477;
	min.s32 	%r482, %r454, %r481;
	st.shared.u32 	[%r108+8320], %r482;
	ld.shared.u32 	%r483, [%r76+56];
	ld.shared.u32 	%r484, [%r83+3584];
	add.s32 	%r485, %r484, %r483;
	min.s32 	%r486, %r458, %r485;
	st.shared.u32 	[%r88], %r486;
	ld.shared.u32 	%r487, [%r76+8248];
	ld.shared.u32 	%r488, [%r83+3584];
	add.s32 	%r489, %r488, %r487;
	min.s32 	%r490, %r462, %r489;
	st.shared.u32 	[%r88+8192], %r490;
	ld.shared.u32 	%r491, [%r83+3712];
	add.s32 	%r492, %r491, %r483;
	min.s32 	%r493, %r465, %r492;
	st.shared.u32 	[%r88+128], %r493;
	ld.shared.u32 	%r494, [%r83+3712];
	add.s32 	%r495, %r494, %r487;
	min.s32 	%r496, %r468, %r495;
	st.shared.u32 	[%r88+8320], %r496;
	ld.shared.u32 	%r497, [%r101+56];
	ld.shared.u32 	%r498, [%r104+3584];
	add.s32 	%r499, %r498, %r497;
	min.s32 	%r500, %r472, %r499;
	st.shared.u32 	[%r108], %r500;
	ld.shared.u32 	%r501, [%r101+8248];
	add.s32 	%r502, %r498, %r501;
	min.s32 	%r503, %r475, %r502;
	st.shared.u32 	[%r108+8192], %r503;
	ld.shared.u32 	%r504, [%r101+56];
	ld.shared.u32 	%r505, [%r104+3712];
	add.s32 	%r506, %r505, %r504;
	min.s32 	%r507, %r479, %r506;
	st.shared.u32 	[%r108+128], %r507;
	ld.shared.u32 	%r508, [%r101+8248];
	add.s32 	%r509, %r508, %r505;
	min.s32 	%r510, %r482, %r509;
	st.shared.u32 	[%r108+8320], %r510;
	ld.shared.u32 	%r511, [%r76+60];
	ld.shared.u32 	%r512, [%r83+3840];
	add.s32 	%r513, %r512, %r511;
	min.s32 	%r19, %r486, %r513;
	st.shared.u32 	[%r88], %r19;
	ld.shared.u32 	%r514, [%r76+8252];
	ld.shared.u32 	%r515, [%r83+3840];
	add.s32 	%r516, %r515, %r514;
	min.s32 	%r20, %r490, %r516;
	st.shared.u32 	[%r88+8192], %r20;
	ld.shared.u32 	%r517, [%r83+3968];
	add.s32 	%r518, %r517, %r511;
	min.s32 	%r21, %r493, %r518;
	st.shared.u32 	[%r88+128], %r21;
	ld.shared.u32 	%r519, [%r83+3968];
	add.s32 	%r520, %r519, %r514;
	min.s32 	%r22, %r496, %r520;
	st.shared.u32 	[%r88+8320], %r22;
	ld.shared.u32 	%r521, [%r101+60];
	ld.shared.u32 	%r522, [%r104+3840];
	add.s32 	%r523, %r522, %r521;
	min.s32 	%r23, %r500, %r523;
	st.shared.u32 	[%r108], %r23;
	ld.shared.u32 	%r524, [%r101+8252];
	add.s32 	%r525, %r522, %r524;
	min.s32 	%r24, %r503, %r525;
	st.shared.u32 	[%r108+8192], %r24;
	ld.shared.u32 	%r526, [%r101+60];
	ld.shared.u32 	%r527, [%r104+3968];
	add.s32 	%r528, %r527, %r526;
	min.s32 	%r25, %r507, %r528;
	st.shared.u32 	[%r108+128], %r25;
	ld.shared.u32 	%r529, [%r101+8252];
	add.s32 	%r530, %r529, %r527;
	min.s32 	%r26, %r510, %r530;
	st.shared.u32 	[%r108+8320], %r26;
	setp.eq.s32 	%p2, %r1447, 48;
	@%p2 bra 	$L__BB1_4;
	mov.u32 	%r533, _ZZ6Phase2PiimE6pivotD;
	add.s32 	%r534, %r533, %r44;
	shl.b32 	%r535, %r1447, 2;
	add.s32 	%r536, %r534, %r535;
	ld.shared.u32 	%r537, [%r536+64];
	shl.b32 	%r538, %r1447, 8;
	mov.u32 	%r539, _ZZ6Phase2PiimE4ColD;
	add.s32 	%r540, %r539, %r538;
	mov.u32 	%r541, %tid.x;
	shl.b32 	%r542, %r541, 2;
	add.s32 	%r543, %r540, %r542;
	ld.shared.u32 	%r544, [%r543+4096];
	add.s32 	%r545, %r544, %r537;
	min.s32 	%r546, %r19, %r545;
	add.s32 	%r547, %r539, %r44;
	add.s32 	%r548, %r547, %r542;
	st.shared.u32 	[%r548], %r546;
	ld.shared.u32 	%r549, [%r536+8256];
	ld.shared.u32 	%r550, [%r543+4096];
	add.s32 	%r551, %r550, %r549;
	min.s32 	%r552, %r20, %r551;
	st.shared.u32 	[%r548+8192], %r552;
	ld.shared.u32 	%r553, [%r543+4224];
	add.s32 	%r554, %r553, %r537;
	min.s32 	%r555, %r21, %r554;
	st.shared.u32 	[%r548+128], %r555;
	ld.shared.u32 	%r556, [%r543+4224];
	add.s32 	%r557, %r556, %r549;
	min.s32 	%r558, %r22, %r557;
	st.shared.u32 	[%r548+8320], %r558;
	mov.u32 	%r559, _ZZ6Phase2PiimE4RowD;
	add.s32 	%r560, %r559, %r44;
	add.s32 	%r561, %r560, %r535;
	ld.shared.u32 	%r562, [%r561+64];
	add.s32 	%r563, %r533, %r538;
	add.s32 	%r564, %r563, %r542;
	ld.shared.u32 	%r565, [%r564+4096];
	add.s32 	%r566, %r565, %r562;
	min.s32 	%r567, %r23, %r566;
	add.s32 	%r568, %r560, %r542;
	st.shared.u32 	[%r568], %r567;
	ld.shared.u32 	%r569, [%r561+8256];
	add.s32 	%r570, %r565, %r569;
	min.s32 	%r571, %r24, %r570;
	st.shared.u32 	[%r568+8192], %r571;
	ld.shared.u32 	%r572, [%r561+64];
	ld.shared.u32 	%r573, [%r564+4224];
	add.s32 	%r574, %r573, %r572;
	min.s32 	%r575, %r25, %r574;
	st.shared.u32 	[%r568+128], %r575;
	ld.shared.u32 	%r576, [%r561+8256];
	add.s32 	%r577, %r576, %r573;
	min.s32 	%r578, %r26, %r577;
	st.shared.u32 	[%r568+8320], %r578;
	ld.shared.u32 	%r579, [%r536+68];
	ld.shared.u32 	%r580, [%r543+4352];
	add.s32 	%r581, %r580, %r579;
	min.s32 	%r582, %r546, %r581;
	st.shared.u32 	[%r548], %r582;
	ld.shared.u32 	%r583, [%r536+8260];
	ld.shared.u32 	%r584, [%r543+4352];
	add.s32 	%r585, %r584, %r583;
	min.s32 	%r586, %r552, %r585;
	st.shared.u32 	[%r548+8192], %r586;
	ld.shared.u32 	%r587, [%r543+4480];
	add.s32 	%r588, %r587, %r579;
	min.s32 	%r589, %r555, %r588;
	st.shared.u32 	[%r548+128], %r589;
	ld.shared.u32 	%r590, [%r543+4480];
	add.s32 	%r591, %r590, %r583;
	min.s32 	%r592, %r558, %r591;
	st.shared.u32 	[%r548+8320], %r592;
	ld.shared.u32 	%r593, [%r561+68];
	ld.shared.u32 	%r594, [%r564+4352];
	add.s32 	%r595, %r594, %r593;
	min.s32 	%r596, %r567, %r595;
	st.shared.u32 	[%r568], %r596;
	ld.shared.u32 	%r597, [%r561+8260];
	add.s32 	%r598, %r594, %r597;
	min.s32 	%r599, %r571, %r598;
	st.shared.u32 	[%r568+8192], %r599;
	ld.shared.u32 	%r600, [%r561+68];
	ld.shared.u32 	%r601, [%r564+4480];
	add.s32 	%r602, %r601, %r600;
	min.s32 	%r603, %r575, %r602;
	st.shared.u32 	[%r568+128], %r603;
	ld.shared.u32 	%r604, [%r561+8260];
	add.s32 	%r605, %r604, %r601;
	min.s32 	%r606, %r578, %r605;
	st.shared.u32 	[%r568+8320], %r606;
	ld.shared.u32 	%r607, [%r536+72];
	ld.shared.u32 	%r608, [%r543+4608];
	add.s32 	%r609, %r608, %r607;
	min.s32 	%r610, %r582, %r609;
	st.shared.u32 	[%r548], %r610;
	ld.shared.u32 	%r611, [%r536+8264];
	ld.shared.u32 	%r612, [%r543+4608];
	add.s32 	%r613, %r612, %r611;
	min.s32 	%r614, %r586, %r613;
	st.shared.u32 	[%r548+8192], %r614;
	ld.shared.u32 	%r615, [%r543+4736];
	add.s32 	%r616, %r615, %r607;
	min.s32 	%r617, %r589, %r616;
	st.shared.u32 	[%r548+128], %r617;
	ld.shared.u32 	%r618, [%r543+4736];
	add.s32 	%r619, %r618, %r611;
	min.s32 	%r620, %r592, %r619;
	st.shared.u32 	[%r548+8320], %r620;
	ld.shared.u32 	%r621, [%r561+72];
	ld.shared.u32 	%r622, [%r564+4608];
	add.s32 	%r623, %r622, %r621;
	min.s32 	%r624, %r596, %r623;
	st.shared.u32 	[%r568], %r624;
	ld.shared.u32 	%r625, [%r561+8264];
	add.s32 	%r626, %r622, %r625;
	min.s32 	%r627, %r599, %r626;
	st.shared.u32 	[%r568+8192], %r627;
	ld.shared.u32 	%r628, [%r561+72];
	ld.shared.u32 	%r629, [%r564+4736];
	add.s32 	%r630, %r629, %r628;
	min.s32 	%r631, %r603, %r630;
	st.shared.u32 	[%r568+128], %r631;
	ld.shared.u32 	%r632, [%r561+8264];
	add.s32 	%r633, %r632, %r629;
	min.s32 	%r634, %r606, %r633;
	st.shared.u32 	[%r568+8320], %r634;
	ld.shared.u32 	%r635, [%r536+76];
	ld.shared.u32 	%r636, [%r543+4864];
	add.s32 	%r637, %r636, %r635;
	min.s32 	%r638, %r610, %r637;
	st.shared.u32 	[%r548], %r638;
	ld.shared.u32 	%r639, [%r536+8268];
	ld.shared.u32 	%r640, [%r543+4864];
	add.s32 	%r641, %r640, %r639;
	min.s32 	%r642, %r614, %r641;
	st.shared.u32 	[%r548+8192], %r642;
	ld.shared.u32 	%r643, [%r543+4992];
	add.s32 	%r644, %r643, %r635;
	min.s32 	%r645, %r617, %r644;
	st.shared.u32 	[%r548+128], %r645;
	ld.shared.u32 	%r646, [%r543+4992];
	add.s32 	%r647, %r646, %r639;
	min.s32 	%r648, %r620, %r647;
	st.shared.u32 	[%r548+8320], %r648;
	ld.shared.u32 	%r649, [%r561+76];
	ld.shared.u32 	%r650, [%r564+4864];
	add.s32 	%r651, %r650, %r649;
	min.s32 	%r652, %r624, %r651;
	st.shared.u32 	[%r568], %r652;
	ld.shared.u32 	%r653, [%r561+8268];
	add.s32 	%r654, %r650, %r653;
	min.s32 	%r655, %r627, %r654;
	st.shared.u32 	[%r568+8192], %r655;
	ld.shared.u32 	%r656, [%r561+76];
	ld.shared.u32 	%r657, [%r564+4992];
	add.s32 	%r658, %r657, %r656;
	min.s32 	%r659, %r631, %r658;
	st.shared.u32 	[%r568+128], %r659;
	ld.shared.u32 	%r660, [%r561+8268];
	add.s32 	%r661, %r660, %r657;
	min.s32 	%r662, %r634, %r661;
	st.shared.u32 	[%r568+8320], %r662;
	ld.shared.u32 	%r663, [%r536+80];
	ld.shared.u32 	%r664, [%r543+5120];
	add.s32 	%r665, %r664, %r663;
	min.s32 	%r666, %r638, %r665;
	st.shared.u32 	[%r548], %r666;
	ld.shared.u32 	%r667, [%r536+8272];
	ld.shared.u32 	%r668, [%r543+5120];
	add.s32 	%r669, %r668, %r667;
	min.s32 	%r670, %r642, %r669;
	st.shared.u32 	[%r548+8192], %r670;
	ld.shared.u32 	%r671, [%r543+5248];
	add.s32 	%r672, %r671, %r663;
	min.s32 	%r673, %r645, %r672;
	st.shared.u32 	[%r548+128], %r673;
	ld.shared.u32 	%r674, [%r543+5248];
	add.s32 	%r675, %r674, %r667;
	min.s32 	%r676, %r648, %r675;
	st.shared.u32 	[%r548+8320], %r676;
	ld.shared.u32 	%r677, [%r561+80];
	ld.shared.u32 	%r678, [%r564+5120];
	add.s32 	%r679, %r678, %r677;
	min.s32 	%r680, %r652, %r679;
	st.shared.u32 	[%r568], %r680;
	ld.shared.u32 	%r681, [%r561+8272];
	add.s32 	%r682, %r678, %r681;
	min.s32 	%r683, %r655, %r682;
	st.shared.u32 	[%r568+8192], %r683;
	ld.shared.u32 	%r684, [%r561+80];
	ld.shared.u32 	%r685, [%r564+5248];
	add.s32 	%r686, %r685, %r684;
	min.s32 	%r687, %r659, %r686;
	st.shared.u32 	[%r568+128], %r687;
	ld.shared.u32 	%r688, [%r561+8272];
	add.s32 	%r689, %r688, %r685;
	min.s32 	%r690, %r662, %r689;
	st.shared.u32 	[%r568+8320], %r690;
	ld.shared.u32 	%r691, [%r536+84];
	ld.shared.u32 	%r692, [%r543+5376];
	add.s32 	%r693, %r692, %r691;
	min.s32 	%r694, %r666, %r693;
	st.shared.u32 	[%r548], %r694;
	ld.shared.u32 	%r695, [%r536+8276];
	ld.shared.u32 	%r696, [%r543+5376];
	add.s32 	%r697, %r696, %r695;
	min.s32 	%r698, %r670, %r697;
	st.shared.u32 	[%r548+8192], %r698;
	ld.shared.u32 	%r699, [%r543+5504];
	add.s32 	%r700, %r699, %r691;
	min.s32 	%r701, %r673, %r700;
	st.shared.u32 	[%r548+128], %r701;
	ld.shared.u32 	%r702, [%r543+5504];
	add.s32 	%r703, %r702, %r695;
	min.s32 	%r704, %r676, %r703;
	st.shared.u32 	[%r548+8320], %r704;
	ld.shared.u32 	%r705, [%r561+84];
	ld.shared.u32 	%r706, [%r564+5376];
	add.s32 	%r707, %r706, %r705;
	min.s32 	%r708, %r680, %r707;
	st.shared.u32 	[%r568], %r708;
	ld.shared.u32 	%r709, [%r561+8276];
	add.s32 	%r710, %r706, %r709;
	min.s32 	%r711, %r683, %r710;
	st.shared.u32 	[%r568+8192], %r711;
	ld.shared.u32 	%r712, [%r561+84];
	ld.shared.u32 	%r713, [%r564+5504];
	add.s32 	%r714, %r713, %r712;
	min.s32 	%r715, %r687, %r714;
	st.shared.u32 	[%r568+128], %r715;
	ld.shared.u32 	%r716, [%r561+8276];
	add.s32 	%r717, %r716, %r713;
	min.s32 	%r718, %r690, %r717;
	st.shared.u32 	[%r568+8320], %r718;
	ld.shared.u32 	%r719, [%r536+88];
	ld.shared.u32 	%r720, [%r543+5632];
	add.s32 	%r721, %r720, %r719;
	min.s32 	%r722, %r694, %r721;
	st.shared.u32 	[%r548], %r722;
	ld.shared.u32 	%r723, [%r536+8280];
	ld.shared.u32 	%r724, [%r543+5632];
	add.s32 	%r725, %r724, %r723;
	min.s32 	%r726, %r698, %r725;
	st.shared.u32 	[%r548+8192], %r726;
	ld.shared.u32 	%r727, [%r543+5760];
	add.s32 	%r728, %r727, %r719;
	min.s32 	%r729, %r701, %r728;
	st.shared.u32 	[%r548+128], %r729;
	ld.shared.u32 	%r730, [%r543+5760];
	add.s32 	%r731, %r730, %r723;
	min.s32 	%r732, %r704, %r731;
	st.shared.u32 	[%r548+8320], %r732;
	ld.shared.u32 	%r733, [%r561+88];
	ld.shared.u32 	%r734, [%r564+5632];
	add.s32 	%r735, %r734, %r733;
	min.s32 	%r736, %r708, %r735;
	st.shared.u32 	[%r568], %r736;
	ld.shared.u32 	%r737, [%r561+8280];
	add.s32 	%r738, %r734, %r737;
	min.s32 	%r739, %r711, %r738;
	st.shared.u32 	[%r568+8192], %r739;
	ld.shared.u32 	%r740, [%r561+88];
	ld.shared.u32 	%r741, [%r564+5760];
	add.s32 	%r742, %r741, %r740;
	min.s32 	%r743, %r715, %r742;
	st.shared.u32 	[%r568+128], %r743;
	ld.shared.u32 	%r744, [%r561+8280];
	add.s32 	%r745, %r744, %r741;
	min.s32 	%r746, %r718, %r745;
	st.shared.u32 	[%r568+8320], %r746;
	ld.shared.u32 	%r747, [%r536+92];
	ld.shared.u32 	%r748, [%r543+5888];
	add.s32 	%r749, %r748, %r747;
	min.s32 	%r750, %r722, %r749;
	st.shared.u32 	[%r548], %r750;
	ld.shared.u32 	%r751, [%r536+8284];
	ld.shared.u32 	%r752, [%r543+5888];
	add.s32 	%r753, %r752, %r751;
	min.s32 	%r754, %r726, %r753;
	st.shared.u32 	[%r548+8192], %r754;
	ld.shared.u32 	%r755, [%r543+6016];
	add.s32 	%r756, %r755, %r747;
	min.s32 	%r757, %r729, %r756;
	st.shared.u32 	[%r548+128], %r757;
	ld.shared.u32 	%r758, [%r543+6016];
	add.s32 	%r759, %r758, %r751;
	min.s32 	%r760, %r732, %r759;
	st.shared.u32 	[%r548+8320], %r760;
	ld.shared.u32 	%r761, [%r561+92];
	ld.shared.u32 	%r762, [%r564+5888];
	add.s32 	%r763, %r762, %r761;
	min.s32 	%r764, %r736, %r763;
	st.shared.u32 	[%r568], %r764;
	ld.shared.u32 	%r765, [%r561+8284];
	add.s32 	%r766, %r762, %r765;
	min.s32 	%r767, %r739, %r766;
	st.shared.u32 	[%r568+8192], %r767;
	ld.shared.u32 	%r768, [%r561+92];
	ld.shared.u32 	%r769, [%r564+6016];
	add.s32 	%r770, %r769, %r768;
	min.s32 	%r771, %r743, %r770;
	st.shared.u32 	[%r568+128], %r771;
	ld.shared.u32 	%r772, [%r561+8284];
	add.s32 	%r773, %r772, %r769;
	min.s32 	%r774, %r746, %r773;
	st.shared.u32 	[%r568+8320], %r774;
	ld.shared.u32 	%r775, [%r536+96];
	ld.shared.u32 	%r776, [%r543+6144];
	add.s32 	%r777, %r776, %r775;
	min.s32 	%r778, %r750, %r777;
	st.shared.u32 	[%r548], %r778;
	ld.shared.u32 	%r779, [%r536+8288];
	ld.shared.u32 	%r780, [%r543+6144];
	add.s32 	%r781, %r780, %r779;
	min.s32 	%r782, %r754, %r781;
	st.shared.u32 	[%r548+8192], %r782;
	ld.shared.u32 	%r783, [%r543+6272];
	add.s32 	%r784, %r783, %r775;
	min.s32 	%r785, %r757, %r784;
	st.shared.u32 	[%r548+128], %r785;
	ld.shared.u32 	%r786, [%r543+6272];
	add.s32 	%r787, %r786, %r779;
	min.s32 	%r788, %r760, %r787;
	st.shared.u32 	[%r548+8320], %r788;
	ld.shared.u32 	%r789, [%r561+96];
	ld.shared.u32 	%r790, [%r564+6144];
	add.s32 	%r791, %r790, %r789;
	min.s32 	%r792, %r764, %r791;
	st.shared.u32 	[%r568], %r792;
	ld.shared.u32 	%r793, [%r561+8288];
	add.s32 	%r794, %r790, %r793;
	min.s32 	%r795, %r767, %r794;
	st.shared.u32 	[%r568+8192], %r795;
	ld.shared.u32 	%r796, [%r561+96];
	ld.shared.u32 	%r797, [%r564+6272];
	add.s32 	%r798, %r797, %r796;
	min.s32 	%r799, %r771, %r798;
	st.shared.u32 	[%r568+128], %r799;
	ld.shared.u32 	%r800, [%r561+8288];
	add.s32 	%r801, %r800, %r797;
	min.s32 	%r802, %r774, %r801;
	st.shared.u32 	[%r568+8320], %r802;
	ld.shared.u32 	%r803, [%r536+100];
	ld.shared.u32 	%r804, [%r543+6400];
	add.s32 	%r805, %r804, %r803;
	min.s32 	%r806, %r778, %r805;
	st.shared.u32 	[%r548], %r806;
	ld.shared.u32 	%r807, [%r536+8292];
	ld.shared.u32 	%r808, [%r543+6400];
	add.s32 	%r809, %r808, %r807;
	min.s32 	%r810, %r782, %r809;
	st.shared.u32 	[%r548+8192], %r810;
	ld.shared.u32 	%r811, [%r543+6528];
	add.s32 	%r812, %r811, %r803;
	min.s32 	%r813, %r785, %r812;
	st.shared.u32 	[%r548+128], %r813;
	ld.shared.u32 	%r814, [%r543+6528];
	add.s32 	%r815, %r814, %r807;
	min.s32 	%r816, %r788, %r815;
	st.shared.u32 	[%r548+8320], %r816;
	ld.shared.u32 	%r817, [%r561+100];
	ld.shared.u32 	%r818, [%r564+6400];
	add.s32 	%r819, %r818, %r817;
	min.s32 	%r820, %r792, %r819;
	st.shared.u32 	[%r568], %r820;
	ld.shared.u32 	%r821, [%r561+8292];
	add.s32 	%r822, %r818, %r821;
	min.s32 	%r823, %r795, %r822;
	st.shared.u32 	[%r568+8192], %r823;
	ld.shared.u32 	%r824, [%r561+100];
	ld.shared.u32 	%r825, [%r564+6528];
	add.s32 	%r826, %r825, %r824;
	min.s32 	%r827, %r799, %r826;
	st.shared.u32 	[%r568+128], %r827;
	ld.shared.u32 	%r828, [%r561+8292];
	add.s32 	%r829, %r828, %r825;
	min.s32 	%r830, %r802, %r829;
	st.shared.u32 	[%r568+8320], %r830;
	ld.shared.u32 	%r831, [%r536+104];
	ld.shared.u32 	%r832, [%r543+6656];
	add.s32 	%r833, %r832, %r831;
	min.s32 	%r834, %r806, %r833;
	st.shared.u32 	[%r548], %r834;
	ld.shared.u32 	%r835, [%r536+8296];
	ld.shared.u32 	%r836, [%r543+6656];
	add.s32 	%r837, %r836, %r835;
	min.s32 	%r838, %r810, %r837;
	st.shared.u32 	[%r548+8192], %r838;
	ld.shared.u32 	%r839, [%r543+6784];
	add.s32 	%r840, %r839, %r831;
	min.s32 	%r841, %r813, %r840;
	st.shared.u32 	[%r548+128], %r841;
	ld.shared.u32 	%r842, [%r543+6784];
	add.s32 	%r843, %r842, %r835;
	min.s32 	%r844, %r816, %r843;
	st.shared.u32 	[%r548+8320], %r844;
	ld.shared.u32 	%r845, [%r561+104];
	ld.shared.u32 	%r846, [%r564+6656];
	add.s32 	%r847, %r846, %r845;
	min.s32 	%r848, %r820, %r847;
	st.shared.u32 	[%r568], %r848;
	ld.shared.u32 	%r849, [%r561+8296];
	add.s32 	%r850, %r846, %r849;
	min.s32 	%r851, %r823, %r850;
	st.shared.u32 	[%r568+8192], %r851;
	ld.shared.u32 	%r852, [%r561+104];
	ld.shared.u32 	%r853, [%r564+6784];
	add.s32 	%r854, %r853, %r852;
	min.s32 	%r855, %r827, %r854;
	st.shared.u32 	[%r568+128], %r855;
	ld.shared.u32 	%r856, [%r561+8296];
	add.s32 	%r857, %r856, %r853;
	min.s32 	%r858, %r830, %r857;
	st.shared.u32 	[%r568+8320], %r858;
	ld.shared.u32 	%r859, [%r536+108];
	ld.shared.u32 	%r860, [%r543+6912];
	add.s32 	%r861, %r860, %r859;
	min.s32 	%r862, %r834, %r861;
	st.shared.u32 	[%r548], %r862;
	ld.shared.u32 	%r863, [%r536+8300];
	ld.shared.u32 	%r864, [%r543+6912];
	add.s32 	%r865, %r864, %r863;
	min.s32 	%r866, %r838, %r865;
	st.shared.u32 	[%r548+8192], %r866;
	ld.shared.u32 	%r867, [%r543+7040];
	add.s32 	%r868, %r867, %r859;
	min.s32 	%r869, %r841, %r868;
	st.shared.u32 	[%r548+128], %r869;
	ld.shared.u32 	%r870, [%r543+7040];
	add.s32 	%r871, %r870, %r863;
	min.s32 	%r872, %r844, %r871;
	st.shared.u32 	[%r548+8320], %r872;
	ld.shared.u32 	%r873, [%r561+108];
	ld.shared.u32 	%r874, [%r564+6912];
	add.s32 	%r875, %r874, %r873;
	min.s32 	%r876, %r848, %r875;
	st.shared.u32 	[%r568], %r876;
	ld.shared.u32 	%r877, [%r561+8300];
	add.s32 	%r878, %r874, %r877;
	min.s32 	%r879, %r851, %r878;
	st.shared.u32 	[%r568+8192], %r879;
	ld.shared.u32 	%r880, [%r561+108];
	ld.shared.u32 	%r881, [%r564+7040];
	add.s32 	%r882, %r881, %r880;
	min.s32 	%r883, %r855, %r882;
	st.shared.u32 	[%r568+128], %r883;
	ld.shared.u32 	%r884, [%r561+8300];
	add.s32 	%r885, %r884, %r881;
	min.s32 	%r886, %r858, %r885;
	st.shared.u32 	[%r568+8320], %r886;
	ld.shared.u32 	%r887, [%r536+112];
	ld.shared.u32 	%r888, [%r543+7168];
	add.s32 	%r889, %r888, %r887;
	min.s32 	%r890, %r862, %r889;
	st.shared.u32 	[%r548], %r890;
	ld.shared.u32 	%r891, [%r536+8304];
	ld.shared.u32 	%r892, [%r543+7168];
	add.s32 	%r893, %r892, %r891;
	min.s32 	%r894, %r866, %r893;
	st.shared.u32 	[%r548+8192], %r894;
	ld.shared.u32 	%r895, [%r543+7296];
	add.s32 	%r896, %r895, %r887;
	min.s32 	%r897, %r869, %r896;
	st.shared.u32 	[%r548+128], %r897;
	ld.shared.u32 	%r898, [%r543+7296];
	add.s32 	%r899, %r898, %r891;
	min.s32 	%r900, %r872, %r899;
	st.shared.u32 	[%r548+8320], %r900;
	ld.shared.u32 	%r901, [%r561+112];
	ld.shared.u32 	%r902, [%r564+7168];
	add.s32 	%r903, %r902, %r901;
	min.s32 	%r904, %r876, %r903;
	st.shared.u32 	[%r568], %r904;
	ld.shared.u32 	%r905, [%r561+8304];
	add.s32 	%r906, %r902, %r905;
	min.s32 	%r907, %r879, %r906;
	st.shared.u32 	[%r568+8192], %r907;
	ld.shared.u32 	%r908, [%r561+112];
	ld.shared.u32 	%r909, [%r564+7296];
	add.s32 	%r910, %r909, %r908;
	min.s32 	%r911, %r883, %r910;
	st.shared.u32 	[%r568+128], %r911;
	ld.shared.u32 	%r912, [%r561+8304];
	add.s32 	%r913, %r912, %r909;
	min.s32 	%r914, %r886, %r913;
	st.shared.u32 	[%r568+8320], %r914;
	ld.shared.u32 	%r915, [%r536+116];
	ld.shared.u32 	%r916, [%r543+7424];
	add.s32 	%r917, %r916, %r915;
	min.s32 	%r918, %r890, %r917;
	st.shared.u32 	[%r548], %r918;
	ld.shared.u32 	%r919, [%r536+8308];
	ld.shared.u32 	%r920, [%r543+7424];
	add.s32 	%r921, %r920, %r919;
	min.s32 	%r922, %r894, %r921;
	st.shared.u32 	[%r548+8192], %r922;
	ld.shared.u32 	%r923, [%r543+7552];
	add.s32 	%r924, %r923, %r915;
	min.s32 	%r925, %r897, %r924;
	st.shared.u32 	[%r548+128], %r925;
	ld.shared.u32 	%r926, [%r543+7552];
	add.s32 	%r927, %r926, %r919;
	min.s32 	%r928, %r900, %r927;
	st.shared.u32 	[%r548+8320], %r928;
	ld.shared.u32 	%r929, [%r561+116];
	ld.shared.u32 	%r930, [%r564+7424];
	add.s32 	%r931, %r930, %r929;
	min.s32 	%r932, %r904, %r931;
	st.shared.u32 	[%r568], %r932;
	ld.shared.u32 	%r933, [%r561+8308];
	add.s32 	%r934, %r930, %r933;
	min.s32 	%r935, %r907, %r934;
	st.shared.u32 	[%r568+8192], %r935;
	ld.shared.u32 	%r936, [%r561+116];
	ld.shared.u32 	%r937, [%r564+7552];
	add.s32 	%r938, %r937, %r936;
	min.s32 	%r939, %r911, %r938;
	st.shared.u32 	[%r568+128], %r939;
	ld.shared.u32 	%r940, [%r561+8308];
	add.s32 	%r941, %r940, %r937;
	min.s32 	%r942, %r914, %r941;
	st.shared.u32 	[%r568+8320], %r942;
	ld.shared.u32 	%r943, [%r536+120];
	ld.shared.u32 	%r944, [%r543+7680];
	add.s32 	%r945, %r944, %r943;
	min.s32 	%r946, %r918, %r945;
	st.shared.u32 	[%r548], %r946;
	ld.shared.u32 	%r947, [%r536+8312];
	ld.shared.u32 	%r948, [%r543+7680];
	add.s32 	%r949, %r948, %r947;
	min.s32 	%r950, %r922, %r949;
	st.shared.u32 	[%r548+8192], %r950;
	ld.shared.u32 	%r951, [%r543+7808];
	add.s32 	%r952, %r951, %r943;
	min.s32 	%r953, %r925, %r952;
	st.shared.u32 	[%r548+128], %r953;
	ld.shared.u32 	%r954, [%r543+7808];
	add.s32 	%r955, %r954, %r947;
	min.s32 	%r956, %r928, %r955;
	st.shared.u32 	[%r548+8320], %r956;
	ld.shared.u32 	%r957, [%r561+120];
	ld.shared.u32 	%r958, [%r564+7680];
	add.s32 	%r959, %r958, %r957;
	min.s32 	%r960, %r932, %r959;
	st.shared.u32 	[%r568], %r960;
	ld.shared.u32 	%r961, [%r561+8312];
	add.s32 	%r962, %r958, %r961;
	min.s32 	%r963, %r935, %r962;
	st.shared.u32 	[%r568+8192], %r963;
	ld.shared.u32 	%r964, [%r561+120];
	ld.shared.u32 	%r965, [%r564+7808];
	add.s32 	%r966, %r965, %r964;
	min.s32 	%r967, %r939, %r966;
	st.shared.u32 	[%r568+128], %r967;
	ld.shared.u32 	%r968, [%r561+8312];
	add.s32 	%r969, %r968, %r965;
	min.s32 	%r970, %r942, %r969;
	st.shared.u32 	[%r568+8320], %r970;
	ld.shared.u32 	%r971, [%r536+124];
	ld.shared.u32 	%r972, [%r543+7936];
	add.s32 	%r973, %r972, %r971;
	min.s32 	%r974, %r946, %r973;
	st.shared.u32 	[%r548], %r974;
	ld.shared.u32 	%r975, [%r536+8316];
	ld.shared.u32 	%r976, [%r543+7936];
	add.s32 	%r977, %r976, %r975;
	min.s32 	%r978, %r950, %r977;
	st.shared.u32 	[%r548+8192], %r978;
	ld.shared.u32 	%r979, [%r543+8064];
	add.s32 	%r980, %r979, %r971;
	min.s32 	%r981, %r953, %r980;
	st.shared.u32 	[%r548+128], %r981;
	ld.shared.u32 	%r982, [%r543+8064];
	add.s32 	%r983, %r982, %r975;
	min.s32 	%r984, %r956, %r983;
	st.shared.u32 	[%r548+8320], %r984;
	ld.shared.u32 	%r985, [%r561+124];
	ld.shared.u32 	%r986, [%r564+7936];
	add.s32 	%r987, %r986, %r985;
	min.s32 	%r988, %r960, %r987;
	st.shared.u32 	[%r568], %r988;
	ld.shared.u32 	%r989, [%r561+8316];
	add.s32 	%r990, %r986, %r989;
	min.s32 	%r991, %r963, %r990;
	st.shared.u32 	[%r568+8192], %r991;
	ld.shared.u32 	%r992, [%r561+124];
	ld.shared.u32 	%r993, [%r564+8064];
	add.s32 	%r994, %r993, %r992;
	min.s32 	%r995, %r967, %r994;
	st.shared.u32 	[%r568+128], %r995;
	ld.shared.u32 	%r996, [%r561+8316];
	add.s32 	%r997, %r996, %r993;
	min.s32 	%r998, %r970, %r997;
	st.shared.u32 	[%r568+8320], %r998;
	ld.shared.u32 	%r999, [%r536+128];
	ld.shared.u32 	%r1000, [%r543+8192];
	add.s32 	%r1001, %r1000, %r999;
	min.s32 	%r1002, %r974, %r1001;
	st.shared.u32 	[%r548], %r1002;
	ld.shared.u32 	%r1003, [%r536+8320];
	ld.shared.u32 	%r1004, [%r543+8192];
	add.s32 	%r1005, %r1004, %r1003;
	min.s32 	%r1006, %r978, %r1005;
	st.shared.u32 	[%r548+8192], %r1006;
	ld.shared.u32 	%r1007, [%r543+8320];
	add.s32 	%r1008, %r1007, %r999;
	min.s32 	%r1009, %r981, %r1008;
	st.shared.u32 	[%r548+128], %r1009;
	ld.shared.u32 	%r1010, [%r543+8320];
	add.s32 	%r1011, %r1010, %r1003;
	min.s32 	%r1012, %r984, %r1011;
	st.shared.u32 	[%r548+8320], %r1012;
	ld.shared.u32 	%r1013, [%r561+128];
	ld.shared.u32 	%r1014, [%r564+8192];
	add.s32 	%r1015, %r1014, %r1013;
	min.s32 	%r1016, %r988, %r1015;
	st.shared.u32 	[%r568], %r1016;
	ld.shared.u32 	%r1017, [%r561+8320];
	add.s32 	%r1018, %r1014, %r1017;
	min.s32 	%r1019, %r991, %r1018;
	st.shared.u32 	[%r568+8192], %r1019;
	ld.shared.u32 	%r1020, [%r561+128];
	ld.shared.u32 	%r1021, [%r564+8320];
	add.s32 	%r1022, %r1021, %r1020;
	min.s32 	%r1023, %r995, %r1022;
	st.shared.u32 	[%r568+128], %r1023;
	ld.shared.u32 	%r1024, [%r561+8320];
	add.s32 	%r1025, %r1024, %r1021;
	min.s32 	%r1026, %r998, %r1025;
	st.shared.u32 	[%r568+8320], %r1026;
	ld.shared.u32 	%r1027, [%r536+132];
	ld.shared.u32 	%r1028, [%r543+8448];
	add.s32 	%r1029, %r1028, %r1027;
	min.s32 	%r1030, %r1002, %r1029;
	st.shared.u32 	[%r548], %r1030;
	ld.shared.u32 	%r1031, [%r536+8324];
	ld.shared.u32 	%r1032, [%r543+8448];
	add.s32 	%r1033, %r1032, %r1031;
	min.s32 	%r1034, %r1006, %r1033;
	st.shared.u32 	[%r548+8192], %r1034;
	ld.shared.u32 	%r1035, [%r543+8576];
	add.s32 	%r1036, %r1035, %r1027;
	min.s32 	%r1037, %r1009, %r1036;
	st.shared.u32 	[%r548+128], %r1037;
	ld.shared.u32 	%r1038, [%r543+8576];
	add.s32 	%r1039, %r1038, %r1031;
	min.s32 	%r1040, %r1012, %r1039;
	st.shared.u32 	[%r548+8320], %r1040;
	ld.shared.u32 	%r1041, [%r561+132];
	ld.shared.u32 	%r1042, [%r564+8448];
	add.s32 	%r1043, %r1042, %r1041;
	min.s32 	%r1044, %r1016, %r1043;
	st.shared.u32 	[%r568], %r1044;
	ld.shared.u32 	%r1045, [%r561+8324];
	add.s32 	%r1046, %r1042, %r1045;
	min.s32 	%r1047, %r1019, %r1046;
	st.shared.u32 	[%r568+8192], %r1047;
	ld.shared.u32 	%r1048, [%r561+132];
	ld.shared.u32 	%r1049, [%r564+8576];
	add.s32 	%r1050, %r1049, %r1048;
	min.s32 	%r1051, %r1023, %r1050;
	st.shared.u32 	[%r568+128], %r1051;
	ld.shared.u32 	%r1052, [%r561+8324];
	add.s32 	%r1053, %r1052, %r1049;
	min.s32 	%r1054, %r1026, %r1053;
	st.shared.u32 	[%r568+8320], %r1054;
	ld.shared.u32 	%r1055, [%r536+136];
	ld.shared.u32 	%r1056, [%r543+8704];
	add.s32 	%r1057, %r1056, %r1055;
	min.s32 	%r1058, %r1030, %r1057;
	st.shared.u32 	[%r548], %r1058;
	ld.shared.u32 	%r1059, [%r536+8328];
	ld.shared.u32 	%r1060, [%r543+8704];
	add.s32 	%r1061, %r1060, %r1059;
	min.s32 	%r1062, %r1034, %r1061;
	st.shared.u32 	[%r548+8192], %r1062;
	ld.shared.u32 	%r1063, [%r543+8832];
	add.s32 	%r1064, %r1063, %r1055;
	min.s32 	%r1065, %r1037, %r1064;
	st.shared.u32 	[%r548+128], %r1065;
	ld.shared.u32 	%r1066, [%r543+8832];
	add.s32 	%r1067, %r1066, %r1059;
	min.s32 	%r1068, %r1040, %r1067;
	st.shared.u32 	[%r548+8320], %r1068;
	ld.shared.u32 	%r1069, [%r561+136];
	ld.shared.u32 	%r1070, [%r564+8704];
	add.s32 	%r1071, %r1070, %r1069;
	min.s32 	%r1072, %r1044, %r1071;
	st.shared.u32 	[%r568], %r1072;
	ld.shared.u32 	%r1073, [%r561+8328];
	add.s32 	%r1074, %r1070, %r1073;
	min.s32 	%r1075, %r1047, %r1074;
	st.shared.u32 	[%r568+8192], %r1075;
	ld.shared.u32 	%r1076, [%r561+136];
	ld.shared.u32 	%r1077, [%r564+8832];
	add.s32 	%r1078, %r1077, %r1076;
	min.s32 	%r1079, %r1051, %r1078;
	st.shared.u32 	[%r568+128], %r1079;
	ld.shared.u32 	%r1080, [%r561+8328];
	add.s32 	%r1081, %r1080, %r1077;
	min.s32 	%r1082, %r1054, %r1081;
	st.shared.u32 	[%r568+8320], %r1082;
	ld.shared.u32 	%r1083, [%r536+140];
	ld.shared.u32 	%r1084, [%r543+8960];
	add.s32 	%r1085, %r1084, %r1083;
	min.s32 	%r1086, %r1058, %r1085;
	st.shared.u32 	[%r548], %r1086;
	ld.shared.u32 	%r1087, [%r536+8332];
	ld.shared.u32 	%r1088, [%r543+8960];
	add.s32 	%r1089, %r1088, %r1087;
	min.s32 	%r1090, %r1062, %r1089;
	st.shared.u32 	[%r548+8192], %r1090;
	ld.shared.u32 	%r1091, [%r543+9088];
	add.s32 	%r1092, %r1091, %r1083;
	min.s32 	%r1093, %r1065, %r1092;
	st.shared.u32 	[%r548+128], %r1093;
	ld.shared.u32 	%r1094, [%r543+9088];
	add.s32 	%r1095, %r1094, %r1087;
	min.s32 	%r1096, %r1068, %r1095;
	st.shared.u32 	[%r548+8320], %r1096;
	ld.shared.u32 	%r1097, [%r561+140];
	ld.shared.u32 	%r1098, [%r564+8960];
	add.s32 	%r1099, %r1098, %r1097;
	min.s32 	%r1100, %r1072, %r1099;
	st.shared.u32 	[%r568], %r1100;
	ld.shared.u32 	%r1101, [%r561+8332];
	add.s32 	%r1102, %r1098, %r1101;
	min.s32 	%r1103, %r1075, %r1102;
	st.shared.u32 	[%r568+8192], %r1103;
	ld.shared.u32 	%r1104, [%r561+140];
	ld.shared.u32 	%r1105, [%r564+9088];
	add.s32 	%r1106, %r1105, %r1104;
	min.s32 	%r1107, %r1079, %r1106;
	st.shared.u32 	[%r568+128], %r1107;
	ld.shared.u32 	%r1108, [%r561+8332];
	add.s32 	%r1109, %r1108, %r1105;
	min.s32 	%r1110, %r1082, %r1109;
	st.shared.u32 	[%r568+8320], %r1110;
	ld.shared.u32 	%r1111, [%r536+144];
	ld.shared.u32 	%r1112, [%r543+9216];
	add.s32 	%r1113, %r1112, %r1111;
	min.s32 	%r1114, %r1086, %r1113;
	st.shared.u32 	[%r548], %r1114;
	ld.shared.u32 	%r1115, [%r536+8336];
	ld.shared.u32 	%r1116, [%r543+9216];
	add.s32 	%r1117, %r1116, %r1115;
	min.s32 	%r1118, %r1090, %r1117;
	st.shared.u32 	[%r548+8192], %r1118;
	ld.shared.u32 	%r1119, [%r543+9344];
	add.s32 	%r1120, %r1119, %r1111;
	min.s32 	%r1121, %r1093, %r1120;
	st.shared.u32 	[%r548+128], %r1121;
	ld.shared.u32 	%r1122, [%r543+9344];
	add.s32 	%r1123, %r1122, %r1115;
	min.s32 	%r1124, %r1096, %r1123;
	st.shared.u32 	[%r548+8320], %r1124;
	ld.shared.u32 	%r1125, [%r561+144];
	ld.shared.u32 	%r1126, [%r564+9216];
	add.s32 	%r1127, %r1126, %r1125;
	min.s32 	%r1128, %r1100, %r1127;
	st.shared.u32 	[%r568], %r1128;
	ld.shared.u32 	%r1129, [%r561+8336];
	add.s32 	%r1130, %r1126, %r1129;
	min.s32 	%r1131, %r1103, %r1130;
	st.shared.u32 	[%r568+8192], %r1131;
	ld.shared.u32 	%r1132, [%r561+144];
	ld.shared.u32 	%r1133, [%r564+9344];
	add.s32 	%r1134, %r1133, %r1132;
	min.s32 	%r1135, %r1107, %r1134;
	st.shared.u32 	[%r568+128], %r1135;
	ld.shared.u32 	%r1136, [%r561+8336];
	add.s32 	%r1137, %r1136, %r1133;
	min.s32 	%r1138, %r1110, %r1137;
	st.shared.u32 	[%r568+8320], %r1138;
	ld.shared.u32 	%r1139, [%r536+148];
	ld.shared.u32 	%r1140, [%r543+9472];
	add.s32 	%r1141, %r1140, %r1139;
	min.s32 	%r1142, %r1114, %r1141;
	st.shared.u32 	[%r548], %r1142;
	ld.shared.u32 	%r1143, [%r536+8340];
	ld.shared.u32 	%r1144, [%r543+9472];
	add.s32 	%r1145, %r1144, %r1143;
	min.s32 	%r1146, %r1118, %r1145;
	st.shared.u32 	[%r548+8192], %r1146;
	ld.shared.u32 	%r1147, [%r543+9600];
	add.s32 	%r1148, %r1147, %r1139;
	min.s32 	%r1149, %r1121, %r1148;
	st.shared.u32 	[%r548+128], %r1149;
	ld.shared.u32 	%r1150, [%r543+9600];
	add.s32 	%r1151, %r1150, %r1143;
	min.s32 	%r1152, %r1124, %r1151;
	st.shared.u32 	[%r548+8320], %r1152;
	ld.shared.u32 	%r1153, [%r561+148];
	ld.shared.u32 	%r1154, [%r564+9472];
	add.s32 	%r1155, %r1154, %r1153;
	min.s32 	%r1156, %r1128, %r1155;
	st.shared.u32 	[%r568], %r1156;
	ld.shared.u32 	%r1157, [%r561+8340];
	add.s32 	%r1158, %r1154, %r1157;
	min.s32 	%r1159, %r1131, %r1158;
	st.shared.u32 	[%r568+8192], %r1159;
	ld.shared.u32 	%r1160, [%r561+148];
	ld.shared.u32 	%r1161, [%r564+9600];
	add.s32 	%r1162, %r1161, %r1160;
	min.s32 	%r1163, %r1135, %r1162;
	st.shared.u32 	[%r568+128], %r1163;
	ld.shared.u32 	%r1164, [%r561+8340];
	add.s32 	%r1165, %r1164, %r1161;
	min.s32 	%r1166, %r1138, %r1165;
	st.shared.u32 	[%r568+8320], %r1166;
	ld.shared.u32 	%r1167, [%r536+152];
	ld.shared.u32 	%r1168, [%r543+9728];
	add.s32 	%r1169, %r1168, %r1167;
	min.s32 	%r1170, %r1142, %r1169;
	st.shared.u32 	[%r548], %r1170;
	ld.shared.u32 	%r1171, [%r536+8344];
	ld.shared.u32 	%r1172, [%r543+9728];
	add.s32 	%r1173, %r1172, %r1171;
	min.s32 	%r1174, %r1146, %r1173;
	st.shared.u32 	[%r548+8192], %r1174;
	ld.shared.u32 	%r1175, [%r543+9856];
	add.s32 	%r1176, %r1175, %r1167;
	min.s32 	%r1177, %r1149, %r1176;
	st.shared.u32 	[%r548+128], %r1177;
	ld.shared.u32 	%r1178, [%r543+9856];
	add.s32 	%r1179, %r1178, %r1171;
	min.s32 	%r1180, %r1152, %r1179;
	st.shared.u32 	[%r548+8320], %r1180;
	ld.shared.u32 	%r1181, [%r561+152];
	ld.shared.u32 	%r1182, [%r564+9728];
	add.s32 	%r1183, %r1182, %r1181;
	min.s32 	%r1184, %r1156, %r1183;
	st.shared.u32 	[%r568], %r1184;
	ld.shared.u32 	%r1185, [%r561+8344];
	add.s32 	%r1186, %r1182, %r1185;
	min.s32 	%r1187, %r1159, %r1186;
	st.shared.u32 	[%r568+8192], %r1187;
	ld.shared.u32 	%r1188, [%r561+152];
	ld.shared.u32 	%r1189, [%r564+9856];
	add.s32 	%r1190, %r1189, %r1188;
	min.s32 	%r1191, %r1163, %r1190;
	st.shared.u32 	[%r568+128], %r1191;
	ld.shared.u32 	%r1192, [%r561+8344];
	add.s32 	%r1193, %r1192, %r1189;
	min.s32 	%r1194, %r1166, %r1193;
	st.shared.u32 	[%r568+8320], %r1194;
	ld.shared.u32 	%r1195, [%r536+156];
	ld.shared.u32 	%r1196, [%r543+9984];
	add.s32 	%r1197, %r1196, %r1195;
	min.s32 	%r1198, %r1170, %r1197;
	st.shared.u32 	[%r548], %r1198;
	ld.shared.u32 	%r1199, [%r536+8348];
	ld.shared.u32 	%r1200, [%r543+9984];
	add.s32 	%r1201, %r1200, %r1199;
	min.s32 	%r1202, %r1174, %r1201;
	st.shared.u32 	[%r548+8192], %r1202;
	ld.shared.u32 	%r1203, [%r543+10112];
	add.s32 	%r1204, %r1203, %r1195;
	min.s32 	%r1205, %r1177, %r1204;
	st.shared.u32 	[%r548+128], %r1205;
	ld.shared.u32 	%r1206, [%r543+10112];
	add.s32 	%r1207, %r1206, %r1199;
	min.s32 	%r1208, %r1180, %r1207;
	st.shared.u32 	[%r548+8320], %r1208;
	ld.shared.u32 	%r1209, [%r561+156];
	ld.shared.u32 	%r1210, [%r564+9984];
	add.s32 	%r1211, %r1210, %r1209;
	min.s32 	%r1212, %r1184, %r1211;
	st.shared.u32 	[%r568], %r1212;
	ld.shared.u32 	%r1213, [%r561+8348];
	add.s32 	%r1214, %r1210, %r1213;
	min.s32 	%r1215, %r1187, %r1214;
	st.shared.u32 	[%r568+8192], %r1215;
	ld.shared.u32 	%r1216, [%r561+156];
	ld.shared.u32 	%r1217, [%r564+10112];
	add.s32 	%r1218, %r1217, %r1216;
	min.s32 	%r1219, %r1191, %r1218;
	st.shared.u32 	[%r568+128], %r1219;
	ld.shared.u32 	%r1220, [%r561+8348];
	add.s32 	%r1221, %r1220, %r1217;
	min.s32 	%r1222, %r1194, %r1221;
	st.shared.u32 	[%r568+8320], %r1222;
	ld.shared.u32 	%r1223, [%r536+160];
	ld.shared.u32 	%r1224, [%r543+10240];
	add.s32 	%r1225, %r1224, %r1223;
	min.s32 	%r1226, %r1198, %r1225;
	st.shared.u32 	[%r548], %r1226;
	ld.shared.u32 	%r1227, [%r536+8352];
	ld.shared.u32 	%r1228, [%r543+10240];
	add.s32 	%r1229, %r1228, %r1227;
	min.s32 	%r1230, %r1202, %r1229;
	st.shared.u32 	[%r548+8192], %r1230;
	ld.shared.u32 	%r1231, [%r543+10368];
	add.s32 	%r1232, %r1231, %r1223;
	min.s32 	%r1233, %r1205, %r1232;
	st.shared.u32 	[%r548+128], %r1233;
	ld.shared.u32 	%r1234, [%r543+10368];
	add.s32 	%r1235, %r1234, %r1227;
	min.s32 	%r1236, %r1208, %r1235;
	st.shared.u32 	[%r548+8320], %r1236;
	ld.shared.u32 	%r1237, [%r561+160];
	ld.shared.u32 	%r1238, [%r564+10240];
	add.s32 	%r1239, %r1238, %r1237;
	min.s32 	%r1240, %r1212, %r1239;
	st.shared.u32 	[%r568], %r1240;
	ld.shared.u32 	%r1241, [%r561+8352];
	add.s32 	%r1242, %r1238, %r1241;
	min.s32 	%r1243, %r1215, %r1242;
	st.shared.u32 	[%r568+8192], %r1243;
	ld.shared.u32 	%r1244, [%r561+160];
	ld.shared.u32 	%r1245, [%r564+10368];
	add.s32 	%r1246, %r1245, %r1244;
	min.s32 	%r1247, %r1219, %r1246;
	st.shared.u32 	[%r568+128], %r1247;
	ld.shared.u32 	%r1248, [%r561+8352];
	add.s32 	%r1249, %r1248, %r1245;
	min.s32 	%r1250, %r1222, %r1249;
	st.shared.u32 	[%r568+8320], %r1250;
	ld.shared.u32 	%r1251, [%r536+164];
	ld.shared.u32 	%r1252, [%r543+10496];
	add.s32 	%r1253, %r1252, %r1251;
	min.s32 	%r1254, %r1226, %r1253;
	st.shared.u32 	[%r548], %r1254;
	ld.shared.u32 	%r1255, [%r536+8356];
	ld.shared.u32 	%r1256, [%r543+10496];
	add.s32 	%r1257, %r1256, %r1255;
	min.s32 	%r1258, %r1230, %r1257;
	st.shared.u32 	[%r548+8192], %r1258;
	ld.shared.u32 	%r1259, [%r543+10624];
	add.s32 	%r1260, %r1259, %r1251;
	min.s32 	%r1261, %r1233, %r1260;
	st.shared.u32 	[%r548+128], %r1261;
	ld.shared.u32 	%r1262, [%r543+10624];
	add.s32 	%r1263, %r1262, %r1255;
	min.s32 	%r1264, %r1236, %r1263;
	st.shared.u32 	[%r548+8320], %r1264;
	ld.shared.u32 	%r1265, [%r561+164];
	ld.shared.u32 	%r1266, [%r564+10496];
	add.s32 	%r1267, %r1266, %r1265;
	min.s32 	%r1268, %r1240, %r1267;
	st.shared.u32 	[%r568], %r1268;
	ld.shared.u32 	%r1269, [%r561+8356];
	add.s32 	%r1270, %r1266, %r1269;
	min.s32 	%r1271, %r1243, %r1270;
	st.shared.u32 	[%r568+8192], %r1271;
	ld.shared.u32 	%r1272, [%r561+164];
	ld.shared.u32 	%r1273, [%r564+10624];
	add.s32 	%r1274, %r1273, %r1272;
	min.s32 	%r1275, %r1247, %r1274;
	st.shared.u32 	[%r568+128], %r1275;
	ld.shared.u32 	%r1276, [%r561+8356];
	add.s32 	%r1277, %r1276, %r1273;
	min.s32 	%r1278, %r1250, %r1277;
	st.shared.u32 	[%r568+8320], %r1278;
	ld.shared.u32 	%r1279, [%r536+168];
	ld.shared.u32 	%r1280, [%r543+10752];
	add.s32 	%r1281, %r1280, %r1279;
	min.s32 	%r1282, %r1254, %r1281;
	st.shared.u32 	[%r548], %r1282;
	ld.shared.u32 	%r1283, [%r536+8360];
	ld.shared.u32 	%r1284, [%r543+10752];
	add.s32 	%r1285, %r1284, %r1283;
	min.s32 	%r1286, %r1258, %r1285;
	st.shared.u32 	[%r548+8192], %r1286;
	ld.shared.u32 	%r1287, [%r543+10880];
	add.s32 	%r1288, %r1287, %r1279;
	min.s32 	%r1289, %r1261, %r1288;
	st.shared.u32 	[%r548+128], %r1289;
	ld.shared.u32 	%r1290, [%r543+10880];
	add.s32 	%r1291, %r1290, %r1283;
	min.s32 	%r1292, %r1264, %r1291;
	st.shared.u32 	[%r548+8320], %r1292;
	ld.shared.u32 	%r1293, [%r561+168];
	ld.shared.u32 	%r1294, [%r564+10752];
	add.s32 	%r1295, %r1294, %r1293;
	min.s32 	%r1296, %r1268, %r1295;
	st.shared.u32 	[%r568], %r1296;
	ld.shared.u32 	%r1297, [%r561+8360];
	add.s32 	%r1298, %r1294, %r1297;
	min.s32 	%r1299, %r1271, %r1298;
	st.shared.u32 	[%r568+8192], %r1299;
	ld.shared.u32 	%r1300, [%r561+168];
	ld.shared.u32 	%r1301, [%r564+10880];
	add.s32 	%r1302, %r1301, %r1300;
	min.s32 	%r1303, %r1275, %r1302;
	st.shared.u32 	[%r568+128], %r1303;
	ld.shared.u32 	%r1304, [%r561+8360];
	add.s32 	%r1305, %r1304, %r1301;
	min.s32 	%r1306, %r1278, %r1305;
	st.shared.u32 	[%r568+8320], %r1306;
	ld.shared.u32 	%r1307, [%r536+172];
	ld.shared.u32 	%r1308, [%r543+11008];
	add.s32 	%r1309, %r1308, %r1307;
	min.s32 	%r1310, %r1282, %r1309;
	st.shared.u32 	[%r548], %r1310;
	ld.shared.u32 	%r1311, [%r536+8364];
	ld.shared.u32 	%r1312, [%r543+11008];
	add.s32 	%r1313, %r1312, %r1311;
	min.s32 	%r1314, %r1286, %r1313;
	st.shared.u32 	[%r548+8192], %r1314;
	ld.shared.u32 	%r1315, [%r543+11136];
	add.s32 	%r1316, %r1315, %r1307;
	min.s32 	%r1317, %r1289, %r1316;
	st.shared.u32 	[%r548+128], %r1317;
	ld.shared.u32 	%r1318, [%r543+11136];
	add.s32 	%r1319, %r1318, %r1311;
	min.s32 	%r1320, %r1292, %r1319;
	st.shared.u32 	[%r548+8320], %r1320;
	ld.shared.u32 	%r1321, [%r561+172];
	ld.shared.u32 	%r1322, [%r564+11008];
	add.s32 	%r1323, %r1322, %r1321;
	min.s32 	%r1324, %r1296, %r1323;
	st.shared.u32 	[%r568], %r1324;
	ld.shared.u32 	%r1325, [%r561+8364];
	add.s32 	%r1326, %r1322, %r1325;
	min.s32 	%r1327, %r1299, %r1326;
	st.shared.u32 	[%r568+8192], %r1327;
	ld.shared.u32 	%r1328, [%r561+172];
	ld.shared.u32 	%r1329, [%r564+11136];
	add.s32 	%r1330, %r1329, %r1328;
	min.s32 	%r1331, %r1303, %r1330;
	st.shared.u32 	[%r568+128], %r1331;
	ld.shared.u32 	%r1332, [%r561+8364];
	add.s32 	%r1333, %r1332, %r1329;
	min.s32 	%r1334, %r1306, %r1333;
	st.shared.u32 	[%r568+8320], %r1334;
	ld.shared.u32 	%r1335, [%r536+176];
	ld.shared.u32 	%r1336, [%r543+11264];
	add.s32 	%r1337, %r1336, %r1335;
	min.s32 	%r1338, %r1310, %r1337;
	st.shared.u32 	[%r548], %r1338;
	ld.shared.u32 	%r1339, [%r536+8368];
	ld.shared.u32 	%r1340, [%r543+11264];
	add.s32 	%r1341, %r1340, %r1339;
	min.s32 	%r1342, %r1314, %r1341;
	st.shared.u32 	[%r548+8192], %r1342;
	ld.shared.u32 	%r1343, [%r543+11392];
	add.s32 	%r1344, %r1343, %r1335;
	min.s32 	%r1345, %r1317, %r1344;
	st.shared.u32 	[%r548+128], %r1345;
	ld.shared.u32 	%r1346, [%r543+11392];
	add.s32 	%r1347, %r1346, %r1339;
	min.s32 	%r1348, %r1320, %r1347;
	st.shared.u32 	[%r548+8320], %r1348;
	ld.shared.u32 	%r1349, [%r561+176];
	ld.shared.u32 	%r1350, [%r564+11264];
	add.s32 	%r1351, %r1350, %r1349;
	min.s32 	%r1352, %r1324, %r1351;
	st.shared.u32 	[%r568], %r1352;
	ld.shared.u32 	%r1353, [%r561+8368];
	add.s32 	%r1354, %r1350, %r1353;
	min.s32 	%r1355, %r1327, %r1354;
	st.shared.u32 	[%r568+8192], %r1355;
	ld.shared.u32 	%r1356, [%r561+176];
	ld.shared.u32 	%r1357, [%r564+11392];
	add.s32 	%r1358, %r1357, %r1356;
	min.s32 	%r1359, %r1331, %r1358;
	st.shared.u32 	[%r568+128], %r1359;
	ld.shared.u32 	%r1360, [%r561+8368];
	add.s32 	%r1361, %r1360, %r1357;
	min.s32 	%r1362, %r1334, %r1361;
	st.shared.u32 	[%r568+8320], %r1362;
	ld.shared.u32 	%r1363, [%r536+180];
	ld.shared.u32 	%r1364, [%r543+11520];
	add.s32 	%r1365, %r1364, %r1363;
	min.s32 	%r1366, %r1338, %r1365;
	st.shared.u32 	[%r548], %r1366;
	ld.shared.u32 	%r1367, [%r536+8372];
	ld.shared.u32 	%r1368, [%r543+11520];
	add.s32 	%r1369, %r1368, %r1367;
	min.s32 	%r1370, %r1342, %r1369;
	st.shared.u32 	[%r548+8192], %r1370;
	ld.shared.u32 	%r1371, [%r543+11648];
	add.s32 	%r1372, %r1371, %r1363;
	min.s32 	%r1373, %r1345, %r1372;
	st.shared.u32 	[%r548+128], %r1373;
	ld.shared.u32 	%r1374, [%r543+11648];
	add.s32 	%r1375, %r1374, %r1367;
	min.s32 	%r1376, %r1348, %r1375;
	st.shared.u32 	[%r548+8320], %r1376;
	ld.shared.u32 	%r1377, [%r561+180];
	ld.shared.u32 	%r1378, [%r564+11520];
	add.s32 	%r1379, %r1378, %r1377;
	min.s32 	%r1380, %r1352, %r1379;
	st.shared.u32 	[%r568], %r1380;
	ld.shared.u32 	%r1381, [%r561+8372];
	add.s32 	%r1382, %r1378, %r1381;
	min.s32 	%r1383, %r1355, %r1382;
	st.shared.u32 	[%r568+8192], %r1383;
	ld.shared.u32 	%r1384, [%r561+180];
	ld.shared.u32 	%r1385, [%r564+11648];
	add.s32 	%r1386, %r1385, %r1384;
	min.s32 	%r1387, %r1359, %r1386;
	st.shared.u32 	[%r568+128], %r1387;
	ld.shared.u32 	%r1388, [%r561+8372];
	add.s32 	%r1389, %r1388, %r1385;
	min.s32 	%r1390, %r1362, %r1389;
	st.shared.u32 	[%r568+8320], %r1390;
	ld.shared.u32 	%r1391, [%r536+184];
	ld.shared.u32 	%r1392, [%r543+11776];
	add.s32 	%r1393, %r1392, %r1391;
	min.s32 	%r1394, %r1366, %r1393;
	st.shared.u32 	[%r548], %r1394;
	ld.shared.u32 	%r1395, [%r536+8376];
	ld.shared.u32 	%r1396, [%r543+11776];
	add.s32 	%r1397, %r1396, %r1395;
	min.s32 	%r1398, %r1370, %r1397;
	st.shared.u32 	[%r548+8192], %r1398;
	ld.shared.u32 	%r1399, [%r543+11904];
	add.s32 	%r1400, %r1399, %r1391;
	min.s32 	%r1401, %r1373, %r1400;
	st.shared.u32 	[%r548+128], %r1401;
	ld.shared.u32 	%r1402, [%r543+11904];
	add.s32 	%r1403, %r1402, %r1395;
	min.s32 	%r1404, %r1376, %r1403;
	st.shared.u32 	[%r548+8320], %r1404;
	ld.shared.u32 	%r1405, [%r561+184];
	ld.shared.u32 	%r1406, [%r564+11776];
	add.s32 	%r1407, %r1406, %r1405;
	min.s32 	%r1408, %r1380, %r1407;
	st.shared.u32 	[%r568], %r1408;
	ld.shared.u32 	%r1409, [%r561+8376];
	add.s32 	%r1410, %r1406, %r1409;
	min.s32 	%r1411, %r1383, %r1410;
	st.shared.u32 	[%r568+8192], %r1411;
	ld.shared.u32 	%r1412, [%r561+184];
	ld.shared.u32 	%r1413, [%r564+11904];
	add.s32 	%r1414, %r1413, %r1412;
	min.s32 	%r1415, %r1387, %r1414;
	st.shared.u32 	[%r568+128], %r1415;
	ld.shared.u32 	%r1416, [%r561+8376];
	add.s32 	%r1417, %r1416, %r1413;
	min.s32 	%r1418, %r1390, %r1417;
	st.shared.u32 	[%r568+8320], %r1418;
	ld.shared.u32 	%r1419, [%r536+188];
	ld.shared.u32 	%r1420, [%r543+12032];
	add.s32 	%r1421, %r1420, %r1419;
	min.s32 	%r1446, %r1394, %r1421;
	st.shared.u32 	[%r548], %r1446;
	ld.shared.u32 	%r1422, [%r536+8380];
	ld.shared.u32 	%r1423, [%r543+12032];
	add.s32 	%r1424, %r1423, %r1422;
	min.s32 	%r1445, %r1398, %r1424;
	st.shared.u32 	[%r548+8192], %r1445;
	ld.shared.u32 	%r1425, [%r543+12160];
	add.s32 	%r1426, %r1425, %r1419;
	min.s32 	%r1444, %r1401, %r1426;
	st.shared.u32 	[%r548+128], %r1444;
	ld.shared.u32 	%r1427, [%r543+12160];
	add.s32 	%r1428, %r1427, %r1422;
	min.s32 	%r1443, %r1404, %r1428;
	st.shared.u32 	[%r548+8320], %r1443;
	ld.shared.u32 	%r1429, [%r561+188];
	ld.shared.u32 	%r1430, [%r564+12032];
	add.s32 	%r1431, %r1430, %r1429;
	min.s32 	%r1442, %r1408, %r1431;
	st.shared.u32 	[%r568], %r1442;
	ld.shared.u32 	%r1432, [%r561+8380];
	add.s32 	%r1433, %r1430, %r1432;
	min.s32 	%r1441, %r1411, %r1433;
	st.shared.u32 	[%r568+8192], %r1441;
	ld.shared.u32 	%r1434, [%r561+188];
	ld.shared.u32 	%r1435, [%r564+12160];
	add.s32 	%r1436, %r1435, %r1434;
	min.s32 	%r1440, %r1415, %r1436;
	st.shared.u32 	[%r568+128], %r1440;
	ld.shared.u32 	%r1437, [%r561+8380];
	add.s32 	%r1438, %r1437, %r1435;
	min.s32 	%r1439, %r1418, %r1438;
	st.shared.u32 	[%r568+8320], %r1439;
	add.s32 	%r1447, %r1447, 48;
	bra.uni 	$L__BB1_2;
$L__BB1_4:
	st.global.u32 	[%rd3], %r23;
	st.global.u32 	[%rd4], %r24;
	st.global.u32 	[%rd3+128], %r25;
	st.global.u32 	[%rd4+128], %r26;
	st.global.u32 	[%rd1], %r19;
	st.global.u32 	[%rd2], %r20;
	st.global.u32 	[%rd1+128], %r21;
	st.global.u32 	[%rd2+128], %r22;
$L__BB1_5:
	ret;

}
	// .globl	_Z6Phase3Piiii
.visible .entry _Z6Phase3Piiii(
	.param .u64 .ptr .align 1 _Z6Phase3Piiii_param_0,
	.param .u32 _Z6Phase3Piiii_param_1,
	.param .u32 _Z6Phase3Piiii_param_2,
	.param .u32 _Z6Phase3Piiii_param_3
)
{
	.reg .pred 	%p<5>;
	.reg .b32 	%r<649>;
	.reg .b64 	%rd<15>;
	// demoted variable
	.shared .align 4 .b8 _ZZ6Phase3PiiiiE8Shared_D[16384];
	// demoted variable
	.shared .align 4 .b8 _ZZ6Phase3PiiiiE5Col3D[16384];
	// demoted variable
	.shared .align 4 .b8 _ZZ6Phase3PiiiiE4RowD[16384];
	ld.param.u64 	%rd3, [_Z6Phase3Piiii_param_0];
	ld.param.u32 	%r28, [_Z6Phase3Piiii_param_1];
	ld.param.u32 	%r29, [_Z6Phase3Piiii_param_2];
	ld.param.u32 	%r30, [_Z6Phase3Piiii_param_3];
	mov.u32 	%r1, %ctaid.x;
	setp.eq.s32 	%p1, %r1, %r28;
	mov.u32 	%r31, %ctaid.y;
	add.s32 	%r2, %r30, %r31;
	setp.eq.s32 	%p2, %r2, %r28;
	or.pred  	%p3, %p1, %p2;
	@%p3 bra 	$L__BB2_5;
	cvta.to.global.u64 	%rd4, %rd3;
	mov.u32 	%r33, %tid.x;
	mov.u32 	%r34, %tid.y;
	shl.b32 	%r35, %r1, 6;
	add.s32 	%r36, %r35, %r33;
	shl.b32 	%r37, %r2, 6;
	add.s32 	%r38, %r37, %r34;
	mul.lo.s32 	%r39, %r38, %r29;
	add.s32 	%r40, %r39, %r36;
	mul.wide.s32 	%rd5, %r40, 4;
	add.s64 	%rd1, %rd4, %rd5;
	ld.global.u32 	%r41, [%rd1];
	shl.b32 	%r42, %r34, 8;
	mov.u32 	%r43, _ZZ6Phase3PiiiiE8Shared_D;
	add.s32 	%r44, %r43, %r42;
	shl.b32 	%r45, %r33, 2;
	add.s32 	%r3, %r44, %r45;
	st.shared.u32 	[%r3], %r41;
	shl.b32 	%r46, %r29, 5;
	add.s32 	%r47, %r39, %r46;
	add.s32 	%r48, %r47, %r36;
	mul.wide.s32 	%rd6, %r48, 4;
	add.s64 	%rd2, %rd4, %rd6;
	ld.global.u32 	%r49, [%rd2];
	st.shared.u32 	[%r3+8192], %r49;
	ld.global.u32 	%r50, [%rd1+128];
	st.shared.u32 	[%r3+128], %r50;
	ld.global.u32 	%r51, [%rd2+128];
	st.shared.u32 	[%r3+8320], %r51;
	shl.b32 	%r52, %r28, 6;
	add.s32 	%r53, %r52, %r34;
	mad.lo.s32 	%r54, %r53, %r29, %r36;
	mul.wide.s32 	%rd7, %r54, 4;
	add.s64 	%rd8, %rd4, %rd7;
	ld.global.u32 	%r55, [%rd8];
	mov.u32 	%r56, _ZZ6Phase3PiiiiE5Col3D;
	add.s32 	%r57, %r56, %r42;
	add.s32 	%r58, %r57, %r45;
	st.shared.u32 	[%r58], %r55;
	add.s32 	%r59, %r54, %r46;
	mul.wide.s32 	%rd9, %r59, 4;
	add.s64 	%rd10, %rd4, %rd9;
	ld.global.u32 	%r60, [%rd10];
	st.shared.u32 	[%r58+8192], %r60;
	ld.global.u32 	%r61, [%rd8+128];
	st.shared.u32 	[%r58+128], %r61;
	ld.global.u32 	%r62, [%rd10+128];
	st.shared.u32 	[%r58+8320], %r62;
	add.s32 	%r63, %r52, %r33;
	add.s32 	%r64, %r39, %r63;
	mul.wide.s32 	%rd11, %r64, 4;
	add.s64 	%rd12, %rd4, %rd11;
	ld.global.u32 	%r65, [%rd12];
	mov.u32 	%r66, _ZZ6Phase3PiiiiE4RowD;
	add.s32 	%r67, %r66, %r42;
	add.s32 	%r68, %r67, %r45;
	st.shared.u32 	[%r68], %r65;
	add.s32 	%r69, %r47, %r63;
	mul.wide.s32 	%rd13, %r69, 4;
	add.s64 	%rd14, %rd4, %rd13;
	ld.global.u32 	%r70, [%rd14];
	st.shared.u32 	[%r68+8192], %r70;
	ld.global.u32 	%r71, [%rd12+128];
	st.shared.u32 	[%r68+128], %r71;
	ld.global.u32 	%r72, [%rd14+128];
	st.shared.u32 	[%r68+8320], %r72;
	bar.sync 	0;
	ld.shared.u32 	%r648, [%r3];
	ld.shared.u32 	%r647, [%r3+8192];
	ld.shared.u32 	%r646, [%r3+128];
	ld.shared.u32 	%r645, [%r3+8320];
	add.s32 	%r643, %r67, 8192;
	add.s32 	%r73, %r45, %r56;
	add.s32 	%r642, %r73, 6144;
	mov.b32 	%r644, 8000;
$L__BB2_2:
	.pragma "nounroll";
	ld.shared.u32 	%r74, [%r643+-8192];
	ld.shared.u32 	%r75, [%r642+-6144];
	add.s32 	%r76, %r75, %r74;
	min.s32 	%r77, %r648, %r76;
	ld.shared.u32 	%r78, [%r643];
	add.s32 	%r79, %r75, %r78;
	min.s32 	%r80, %r647, %r79;
	ld.shared.u32 	%r81, [%r642+-6016];
	add.s32 	%r82, %r81, %r74;
	min.s32 	%r83, %r646, %r82;
	add.s32 	%r84, %r78, %r81;
	min.s32 	%r85, %r645, %r84;
	ld.shared.u32 	%r86, [%r643+-8188];
	ld.shared.u32 	%r87, [%r642+-5888];
	add.s32 	%r88, %r87, %r86;
	min.s32 	%r89, %r77, %r88;
	ld.shared.u32 	%r90, [%r643+4];
	add.s32 	%r91, %r87, %r90;
	min.s32 	%r92, %r80, %r91;
	ld.shared.u32 	%r93, [%r642+-5760];
	add.s32 	%r94, %r93, %r86;
	min.s32 	%r95, %r83, %r94;
	add.s32 	%r96, %r90, %r93;
	min.s32 	%r97, %r85, %r96;
	ld.shared.u32 	%r98, [%r643+-8184];
	ld.shared.u32 	%r99, [%r642+-5632];
	add.s32 	%r100, %r99, %r98;
	min.s32 	%r101, %r89, %r100;
	ld.shared.u32 	%r102, [%r643+8];
	add.s32 	%r103, %r99, %r102;
	min.s32 	%r104, %r92, %r103;
	ld.shared.u32 	%r105, [%r642+-5504];
	add.s32 	%r106, %r105, %r98;
	min.s32 	%r107, %r95, %r106;
	add.s32 	%r108, %r102, %r105;
	min.s32 	%r109, %r97, %r108;
	ld.shared.u32 	%r110, [%r643+-8180];
	ld.shared.u32 	%r111, [%r642+-5376];
	add.s32 	%r112, %r111, %r110;
	min.s32 	%r113, %r101, %r112;
	ld.shared.u32 	%r114, [%r643+12];
	add.s32 	%r115, %r111, %r114;
	min.s32 	%r116, %r104, %r115;
	ld.shared.u32 	%r117, [%r642+-5248];
	add.s32 	%r118, %r117, %r110;
	min.s32 	%r119, %r107, %r118;
	add.s32 	%r120, %r114, %r117;
	min.s32 	%r121, %r109, %r120;
	ld.shared.u32 	%r122, [%r643+-8176];
	ld.shared.u32 	%r123, [%r642+-5120];
	add.s32 	%r124, %r123, %r122;
	min.s32 	%r125, %r113, %r124;
	ld.shared.u32 	%r126, [%r643+16];
	add.s32 	%r127, %r123, %r126;
	min.s32 	%r128, %r116, %r127;
	ld.shared.u32 	%r129, [%r642+-4992];
	add.s32 	%r130, %r129, %r122;
	min.s32 	%r131, %r119, %r130;
	add.s32 	%r132, %r126, %r129;
	min.s32 	%r133, %r121, %r132;
	ld.shared.u32 	%r134, [%r643+-8172];
	ld.shared.u32 	%r135, [%r642+-4864];
	add.s32 	%r136, %r135, %r134;
	min.s32 	%r137, %r125, %r136;
	ld.shared.u32 	%r138, [%r643+20];
	add.s32 	%r139, %r135, %r138;
	min.s32 	%r140, %r128, %r139;
	ld.shared.u32 	%r141, [%r642+-4736];
	add.s32 	%r142, %r141, %r134;
	min.s32 	%r143, %r131, %r142;
	add.s32 	%r144, %r138, %r141;
	min.s32 	%r145, %r133, %r144;
	ld.shared.u32 	%r146, [%r643+-8168];
	ld.shared.u32 	%r147, [%r642+-4608];
	add.s32 	%r148, %r147, %r146;
	min.s32 	%r149, %r137, %r148;
	ld.shared.u32 	%r150, [%r643+24];
	add.s32 	%r151, %r147, %r150;
	min.s32 	%r152, %r140, %r151;
	ld.shared.u32 	%r153, [%r642+-4480];
	add.s32 	%r154, %r153, %r146;
	min.s32 	%r155, %r143, %r154;
	add.s32 	%r156, %r150, %r153;
	min.s32 	%r157, %r145, %r156;
	ld.shared.u32 	%r158, [%r643+-8164];
	ld.shared.u32 	%r159, [%r642+-4352];
	add.s32 	%r160, %r159, %r158;
	min.s32 	%r161, %r149, %r160;
	ld.shared.u32 	%r162, [%r643+28];
	add.s32 	%r163, %r159, %r162;
	min.s32 	%r164, %r152, %r163;
	ld.shared.u32 	%r165, [%r642+-4224];
	add.s32 	%r166, %r165, %r158;
	min.s32 	%r167, %r155, %r166;
	add.s32 	%r168, %r162, %r165;
	min.s32 	%r169, %r157, %r168;
	ld.shared.u32 	%r170, [%r643+-8160];
	ld.shared.u32 	%r171, [%r642+-4096];
	add.s32 	%r172, %r171, %r170;
	min.s32 	%r173, %r161, %r172;
	ld.shared.u32 	%r174, [%r643+32];
	add.s32 	%r175, %r171, %r174;
	min.s32 	%r176, %r164, %r175;
	ld.shared.u32 	%r177, [%r642+-3968];
	add.s32 	%r178, %r177, %r170;
	min.s32 	%r179, %r167, %r178;
	add.s32 	%r180, %r174, %r177;
	min.s32 	%r181, %r169, %r180;
	ld.shared.u32 	%r182, [%r643+-8156];
	ld.shared.u32 	%r183, [%r642+-3840];
	add.s32 	%r184, %r183, %r182;
	min.s32 	%r185, %r173, %r184;
	ld.shared.u32 	%r186, [%r643+36];
	add.s32 	%r187, %r183, %r186;
	min.s32 	%r188, %r176, %r187;
	ld.shared.u32 	%r189, [%r642+-3712];
	add.s32 	%r190, %r189, %r182;
	min.s32 	%r191, %r179, %r190;
	add.s32 	%r192, %r186, %r189;
	min.s32 	%r193, %r181, %r192;
	ld.shared.u32 	%r194, [%r643+-8152];
	ld.shared.u32 	%r195, [%r642+-3584];
	add.s32 	%r196, %r195, %r194;
	min.s32 	%r197, %r185, %r196;
	ld.shared.u32 	%r198, [%r643+40];
	add.s32 	%r199, %r195, %r198;
	min.s32 	%r200, %r188, %r199;
	ld.shared.u32 	%r201, [%r642+-3456];
	add.s32 	%r202, %r201, %r194;
	min.s32 	%r203, %r191, %r202;
	add.s32 	%r204, %r198, %r201;
	min.s32 	%r205, %r193, %r204;
	ld.shared.u32 	%r206, [%r643+-8148];
	ld.shared.u32 	%r207, [%r642+-3328];
	add.s32 	%r208, %r207, %r206;
	min.s32 	%r209, %r197, %r208;
	ld.shared.u32 	%r210, [%r643+44];
	add.s32 	%r211, %r207, %r210;
	min.s32 	%r212, %r200, %r211;
	ld.shared.u32 	%r213, [%r642+-3200];
	add.s32 	%r214, %r213, %r206;
	min.s32 	%r215, %r203, %r214;
	add.s32 	%r216, %r210, %r213;
	min.s32 	%r217, %r205, %r216;
	ld.shared.u32 	%r218, [%r643+-8144];
	ld.shared.u32 	%r219, [%r642+-3072];
	add.s32 	%r220, %r219, %r218;
	min.s32 	%r221, %r209, %r220;
	ld.shared.u32 	%r222, [%r643+48];
	add.s32 	%r223, %r219, %r222;
	min.s32 	%r224, %r212, %r223;
	ld.shared.u32 	%r225, [%r642+-2944];
	add.s32 	%r226, %r225, %r218;
	min.s32 	%r227, %r215, %r226;
	add.s32 	%r228, %r222, %r225;
	min.s32 	%r229, %r217, %r228;
	ld.shared.u32 	%r230, [%r643+-8140];
	ld.shared.u32 	%r231, [%r642+-2816];
	add.s32 	%r232, %r231, %r230;
	min.s32 	%r233, %r221, %r232;
	ld.shared.u32 	%r234, [%r643+52];
	add.s32 	%r235, %r231, %r234;
	min.s32 	%r236, %r224, %r235;
	ld.shared.u32 	%r237, [%r642+-2688];
	add.s32 	%r238, %r237, %r230;
	min.s32 	%r239, %r227, %r238;
	add.s32 	%r240, %r234, %r237;
	min.s32 	%r241, %r229, %r240;
	ld.shared.u32 	%r242, [%r643+-8136];
	ld.shared.u32 	%r243, [%r642+-2560];
	add.s32 	%r244, %r243, %r242;
	min.s32 	%r245, %r233, %r244;
	ld.shared.u32 	%r246, [%r643+56];
	add.s32 	%r247, %r243, %r246;
	min.s32 	%r248, %r236, %r247;
	ld.shared.u32 	%r249, [%r642+-2432];
	add.s32 	%r250, %r249, %r242;
	min.s32 	%r251, %r239, %r250;
	add.s32 	%r252, %r246, %r249;
	min.s32 	%r253, %r241, %r252;
	ld.shared.u32 	%r254, [%r643+-8132];
	ld.shared.u32 	%r255, [%r642+-2304];
	add.s32 	%r256, %r255, %r254;
	min.s32 	%r17, %r245, %r256;
	ld.shared.u32 	%r257, [%r643+60];
	add.s32 	%r258, %r255, %r257;
	min.s32 	%r18, %r248, %r258;
	ld.shared.u32 	%r259, [%r642+-2176];
	add.s32 	%r260, %r259, %r254;
	min.s32 	%r19, %r251, %r260;
	add.s32 	%r261, %r257, %r259;
	min.s32 	%r20, %r253, %r261;
	add.s32 	%r644, %r644, 192;
	setp.eq.s32 	%p4, %r644, 8384;
	@%p4 bra 	$L__BB2_4;
	ld.shared.u32 	%r262, [%r643+-8128];
	ld.shared.u32 	%r263, [%r642+-2048];
	add.s32 	%r264, %r263, %r262;
	min.s32 	%r265, %r17, %r264;
	ld.shared.u32 	%r266, [%r643+64];
	add.s32 	%r267, %r263, %r266;
	min.s32 	%r268, %r18, %r267;
	ld.shared.u32 	%r269, [%r642+-1920];
	add.s32 	%r270, %r269, %r262;
	min.s32 	%r271, %r19, %r270;
	add.s32 	%r272, %r266, %r269;
	min.s32 	%r273, %r20, %r272;
	ld.shared.u32 	%r274, [%r643+-8124];
	ld.shared.u32 	%r275, [%r642+-1792];
	add.s32 	%r276, %r275, %r274;
	min.s32 	%r277, %r265, %r276;
	ld.shared.u32 	%r278, [%r643+68];
	add.s32 	%r279, %r275, %r278;
	min.s32 	%r280, %r268, %r279;
	ld.shared.u32 	%r281, [%r642+-1664];
	add.s32 	%r282, %r281, %r274;
	min.s32 	%r283, %r271, %r282;
	add.s32 	%r284, %r278, %r281;
	min.s32 	%r285, %r273, %r284;
	ld.shared.u32 	%r286, [%r643+-8120];
	ld.shared.u32 	%r287, [%r642+-1536];
	add.s32 	%r288, %r287, %r286;
	min.s32 	%r289, %r277, %r288;
	ld.shared.u32 	%r290, [%r643+72];
	add.s32 	%r291, %r287, %r290;
	min.s32 	%r292, %r280, %r291;
	ld.shared.u32 	%r293, [%r642+-1408];
	add.s32 	%r294, %r293, %r286;
	min.s32 	%r295, %r283, %r294;
	add.s32 	%r296, %r290, %r293;
	min.s32 	%r297, %r285, %r296;
	ld.shared.u32 	%r298, [%r643+-8116];
	ld.shared.u32 	%r299, [%r642+-1280];
	add.s32 	%r300, %r299, %r298;
	min.s32 	%r301, %r289, %r300;
	ld.shared.u32 	%r302, [%r643+76];
	add.s32 	%r303, %r299, %r302;
	min.s32 	%r304, %r292, %r303;
	ld.shared.u32 	%r305, [%r642+-1152];
	add.s32 	%r306, %r305, %r298;
	min.s32 	%r307, %r295, %r306;
	add.s32 	%r308, %r302, %r305;
	min.s32 	%r309, %r297, %r308;
	ld.shared.u32 	%r310, [%r643+-8112];
	ld.shared.u32 	%r311, [%r642+-1024];
	add.s32 	%r312, %r311, %r310;
	min.s32 	%r313, %r301, %r312;
	ld.shared.u32 	%r314, [%r643+80];
	add.s32 	%r315, %r311, %r314;
	min.s32 	%r316, %r304, %r315;
	ld.shared.u32 	%r317, [%r642+-896];
	add.s32 	%r318, %r317, %r310;
	min.s32 	%r319, %r307, %r318;
	add.s32 	%r320, %r314, %r317;
	min.s32 	%r321, %r309, %r320;
	ld.shared.u32 	%r322, [%r643+-8108];
	ld.shared.u32 	%r323, [%r642+-768];
	add.s32 	%r324, %r323, %r322;
	min.s32 	%r325, %r313, %r324;
	ld.shared.u32 	%r326, [%r643+84];
	add.s32 	%r327, %r323, %r326;
	min.s32 	%r328, %r316, %r327;
	ld.shared.u32 	%r329, [%r642+-640];
	add.s32 	%r330, %r329, %r322;
	min.s32 	%r331, %r319, %r330;
	add.s32 	%r332, %r326, %r329;
	min.s32 	%r333, %r321, %r332;
	ld.shared.u32 	%r334, [%r643+-8104];
	ld.shared.u32 	%r335, [%r642+-512];
	add.s32 	%r336, %r335, %r334;
	min.s32 	%r337, %r325, %r336;
	ld.shared.u32 	%r338, [%r643+88];
	add.s32 	%r339, %r335, %r338;
	min.s32 	%r340, %r328, %r339;
	ld.shared.u32 	%r341, [%r642+-384];
	add.s32 	%r342, %r341, %r334;
	min.s32 	%r343, %r331, %r342;
	add.s32 	%r344, %r338, %r341;
	min.s32 	%r345, %r333, %r344;
	ld.shared.u32 	%r346, [%r643+-8100];
	ld.shared.u32 	%r347, [%r642+-256];
	add.s32 	%r348, %r347, %r346;
	min.s32 	%r349, %r337, %r348;
	ld.shared.u32 	%r350, [%r643+92];
	add.s32 	%r351, %r347, %r350;
	min.s32 	%r352, %r340, %r351;
	ld.shared.u32 	%r353, [%r642+-128];
	add.s32 	%r354, %r353, %r346;
	min.s32 	%r355, %r343, %r354;
	add.s32 	%r356, %r350, %r353;
	min.s32 	%r357, %r345, %r356;
	ld.shared.u32 	%r358, [%r643+-8096];
	ld.shared.u32 	%r359, [%r642];
	add.s32 	%r360, %r359, %r358;
	min.s32 	%r361, %r349, %r360;
	ld.shared.u32 	%r362, [%r643+96];
	add.s32 	%r363, %r359, %r362;
	min.s32 	%r364, %r352, %r363;
	ld.shared.u32 	%r365, [%r642+128];
	add.s32 	%r366, %r365, %r358;
	min.s32 	%r367, %r355, %r366;
	add.s32 	%r368, %r362, %r365;
	min.s32 	%r369, %r357, %r368;
	ld.shared.u32 	%r370, [%r643+-8092];
	ld.shared.u32 	%r371, [%r642+256];
	add.s32 	%r372, %r371, %r370;
	min.s32 	%r373, %r361, %r372;
	ld.shared.u32 	%r374, [%r643+100];
	add.s32 	%r375, %r371, %r374;
	min.s32 	%r376, %r364, %r375;
	ld.shared.u32 	%r377, [%r642+384];
	add.s32 	%r378, %r377, %r370;
	min.s32 	%r379, %r367, %r378;
	add.s32 	%r380, %r374, %r377;
	min.s32 	%r381, %r369, %r380;
	ld.shared.u32 	%r382, [%r643+-8088];
	ld.shared.u32 	%r383, [%r642+512];
	add.s32 	%r384, %r383, %r382;
	min.s32 	%r385, %r373, %r384;
	ld.shared.u32 	%r386, [%r643+104];
	add.s32 	%r387, %r383, %r386;
	min.s32 	%r388, %r376, %r387;
	ld.shared.u32 	%r389, [%r642+640];
	add.s32 	%r390, %r389, %r382;
	min.s32 	%r391, %r379, %r390;
	add.s32 	%r392, %r386, %r389;
	min.s32 	%r393, %r381, %r392;
	ld.shared.u32 	%r394, [%r643+-8084];
	ld.shared.u32 	%r395, [%r642+768];
	add.s32 	%r396, %r395, %r394;
	min.s32 	%r397, %r385, %r396;
	ld.shared.u32 	%r398, [%r643+108];
	add.s32 	%r399, %r395, %r398;
	min.s32 	%r400, %r388, %r399;
	ld.shared.u32 	%r401, [%r642+896];
	add.s32 	%r402, %r401, %r394;
	min.s32 	%r403, %r391, %r402;
	add.s32 	%r404, %r398, %r401;
	min.s32 	%r405, %r393, %r404;
	ld.shared.u32 	%r406, [%r643+-8080];
	ld.shared.u32 	%r407, [%r642+1024];
	add.s32 	%r408, %r407, %r406;
	min.s32 	%r409, %r397, %r408;
	ld.shared.u32 	%r410, [%r643+112];
	add.s32 	%r411, %r407, %r410;
	min.s32 	%r412, %r400, %r411;
	ld.shared.u32 	%r413, [%r642+1152];
	add.s32 	%r414, %r413, %r406;
	min.s32 	%r415, %r403, %r414;
	add.s32 	%r416, %r410, %r413;
	min.s32 	%r417, %r405, %r416;
	ld.shared.u32 	%r418, [%r643+-8076];
	ld.shared.u32 	%r419, [%r642+1280];
	add.s32 	%r420, %r419, %r418;
	min.s32 	%r421, %r409, %r420;
	ld.shared.u32 	%r422, [%r643+116];
	add.s32 	%r423, %r419, %r422;
	min.s32 	%r424, %r412, %r423;
	ld.shared.u32 	%r425, [%r642+1408];
	add.s32 	%r426, %r425, %r418;
	min.s32 	%r427, %r415, %r426;
	add.s32 	%r428, %r422, %r425;
	min.s32 	%r429, %r417, %r428;
	ld.shared.u32 	%r430, [%r643+-8072];
	ld.shared.u32 	%r431, [%r642+1536];
	add.s32 	%r432, %r431, %r430;
	min.s32 	%r433, %r421, %r432;
	ld.shared.u32 	%r434, [%r643+120];
	add.s32 	%r435, %r431, %r434;
	min.s32 	%r436, %r424, %r435;
	ld.shared.u32 	%r437, [%r642+1664];
	add.s32 	%r438, %r437, %r430;
	min.s32 	%r439, %r427, %r438;
	add.s32 	%r440, %r434, %r437;
	min.s32 	%r441, %r429, %r440;
	ld.shared.u32 	%r442, [%r643+-8068];
	ld.shared.u32 	%r443, [%r642+1792];
	add.s32 	%r444, %r443, %r442;
	min.s32 	%r445, %r433, %r444;
	ld.shared.u32 	%r446, [%r643+124];
	add.s32 	%r447, %r443, %r446;
	min.s32 	%r448, %r436, %r447;
	ld.shared.u32 	%r449, [%r642+1920];
	add.s32 	%r450, %r449, %r442;
	min.s32 	%r451, %r439, %r450;
	add.s32 	%r452, %r446, %r449;
	min.s32 	%r453, %r441, %r452;
	ld.shared.u32 	%r454, [%r643+-8064];
	ld.shared.u32 	%r455, [%r642+2048];
	add.s32 	%r456, %r455, %r454;
	min.s32 	%r457, %r445, %r456;
	ld.shared.u32 	%r458, [%r643+128];
	add.s32 	%r459, %r455, %r458;
	min.s32 	%r460, %r448, %r459;
	ld.shared.u32 	%r461, [%r642+2176];
	add.s32 	%r462, %r461, %r454;
	min.s32 	%r463, %r451, %r462;
	add.s32 	%r464, %r458, %r461;
	min.s32 	%r465, %r453, %r464;
	ld.shared.u32 	%r466, [%r643+-8060];
	ld.shared.u32 	%r467, [%r642+2304];
	add.s32 	%r468, %r467, %r466;
	min.s32 	%r469, %r457, %r468;
	ld.shared.u32 	%r470, [%r643+132];
	add.s32 	%r471, %r467, %r470;
	min.s32 	%r472, %r460, %r471;
	ld.shared.u32 	%r473, [%r642+2432];
	add.s32 	%r474, %r473, %r466;
	min.s32 	%r475, %r463, %r474;
	add.s32 	%r476, %r470, %r473;
	min.s32 	%r477, %r465, %r476;
	ld.shared.u32 	%r478, [%r643+-8056];
	ld.shared.u32 	%r479, [%r642+2560];
	add.s32 	%r480, %r479, %r478;
	min.s32 	%r481, %r469, %r480;
	ld.shared.u32 	%r482, [%r643+136];
	add.s32 	%r483, %r479, %r482;
	min.s32 	%r484, %r472, %r483;
	ld.shared.u32 	%r485, [%r642+2688];
	add.s32 	%r486, %r485, %r478;
	min.s32 	%r487, %r475, %r486;
	add.s32 	%r488, %r482, %r485;
	min.s32 	%r489, %r477, %r488;
	ld.shared.u32 	%r490, [%r643+-8052];
	ld.shared.u32 	%r491, [%r642+2816];
	add.s32 	%r492, %r491, %r490;
	min.s32 	%r493, %r481, %r492;
	ld.shared.u32 	%r494, [%r643+140];
	add.s32 	%r495, %r491, %r494;
	min.s32 	%r496, %r484, %r495;
	ld.shared.u32 	%r497, [%r642+2944];
	add.s32 	%r498, %r497, %r490;
	min.s32 	%r499, %r487, %r498;
	add.s32 	%r500, %r494, %r497;
	min.s32 	%r501, %r489, %r500;
	ld.shared.u32 	%r502, [%r643+-8048];
	ld.shared.u32 	%r503, [%r642+3072];
	add.s32 	%r504, %r503, %r502;
	min.s32 	%r505, %r493, %r504;
	ld.shared.u32 	%r506, [%r643+144];
	add.s32 	%r507, %r503, %r506;
	min.s32 	%r508, %r496, %r507;
	ld.shared.u32 	%r509, [%r642+3200];
	add.s32 	%r510, %r509, %r502;
	min.s32 	%r511, %r499, %r510;
	add.s32 	%r512, %r506, %r509;
	min.s32 	%r513, %r501, %r512;
	ld.shared.u32 	%r514, [%r643+-8044];
	ld.shared.u32 	%r515, [%r642+3328];
	add.s32 	%r516, %r515, %r514;
	min.s32 	%r517, %r505, %r516;
	ld.shared.u32 	%r518, [%r643+148];
	add.s32 	%r519, %r515, %r518;
	min.s32 	%r520, %r508, %r519;
	ld.shared.u32 	%r521, [%r642+3456];
	add.s32 	%r522, %r521, %r514;
	min.s32 	%r523, %r511, %r522;
	add.s32 	%r524, %r518, %r521;
	min.s32 	%r525, %r513, %r524;
	ld.shared.u32 	%r526, [%r643+-8040];
	ld.shared.u32 	%r527, [%r642+3584];
	add.s32 	%r528, %r527, %r526;
	min.s32 	%r529, %r517, %r528;
	ld.shared.u32 	%r530, [%r643+152];
	add.s32 	%r531, %r527, %r530;
	min.s32 	%r532, %r520, %r531;
	ld.shared.u32 	%r533, [%r642+3712];
	add.s32 	%r534, %r533, %r526;
	min.s32 	%r535, %r523, %r534;
	add.s32 	%r536, %r530, %r533;
	min.s32 	%r537, %r525, %r536;
	ld.shared.u32 	%r538, [%r643+-8036];
	ld.shared.u32 	%r539, [%r642+3840];
	add.s32 	%r540, %r539, %r538;
	min.s32 	%r541, %r529, %r540;
	ld.shared.u32 	%r542, [%r643+156];
	add.s32 	%r543, %r539, %r542;
	min.s32 	%r544, %r532, %r543;
	ld.shared.u32 	%r545, [%r642+3968];
	add.s32 	%r546, %r545, %r538;
	min.s32 	%r547, %r535, %r546;
	add.s32 	%r548, %r542, %r545;
	min.s32 	%r549, %r537, %r548;
	ld.shared.u32 	%r550, [%r643+-8032];
	ld.shared.u32 	%r551, [%r642+4096];
	add.s32 	%r552, %r551, %r550;
	min.s32 	%r553, %r541, %r552;
	ld.shared.u32 	%r554, [%r643+160];
	add.s32 	%r555, %r551, %r554;
	min.s32 	%r556, %r544, %r555;
	ld.shared.u32 	%r557, [%r642+4224];
	add.s32 	%r558, %r557, %r550;
	min.s32 	%r559, %r547, %r558;
	add.s32 	%r560, %r554, %r557;
	min.s32 	%r561, %r549, %r560;
	ld.shared.u32 	%r562, [%r643+-8028];
	ld.shared.u32 	%r563, [%r642+4352];
	add.s32 	%r564, %r563, %r562;
	min.s32 	%r565, %r553, %r564;
	ld.shared.u32 	%r566, [%r643+164];
	add.s32 	%r567, %r563, %r566;
	min.s32 	%r568, %r556, %r567;
	ld.shared.u32 	%r569, [%r642+4480];
	add.s32 	%r570, %r569, %r562;
	min.s32 	%r571, %r559, %r570;
	add.s32 	%r572, %r566, %r569;
	min.s32 	%r573, %r561, %r572;
	ld.shared.u32 	%r574, [%r643+-8024];
	ld.shared.u32 	%r575, [%r642+4608];
	add.s32 	%r576, %r575, %r574;
	min.s32 	%r577, %r565, %r576;
	ld.shared.u32 	%r578, [%r643+168];
	add.s32 	%r579, %r575, %r578;
	min.s32 	%r580, %r568, %r579;
	ld.shared.u32 	%r581, [%r642+4736];
	add.s32 	%r582, %r581, %r574;
	min.s32 	%r583, %r571, %r582;
	add.s32 	%r584, %r578, %r581;
	min.s32 	%r585, %r573, %r584;
	ld.shared.u32 	%r586, [%r643+-8020];
	ld.shared.u32 	%r587, [%r642+4864];
	add.s32 	%r588, %r587, %r586;
	min.s32 	%r589, %r577, %r588;
	ld.shared.u32 	%r590, [%r643+172];
	add.s32 	%r591, %r587, %r590;
	min.s32 	%r592, %r580, %r591;
	ld.shared.u32 	%r593, [%r642+4992];
	add.s32 	%r594, %r593, %r586;
	min.s32 	%r595, %r583, %r594;
	add.s32 	%r596, %r590, %r593;
	min.s32 	%r597, %r585, %r596;
	ld.shared.u32 	%r598, [%r643+-8016];
	ld.shared.u32 	%r599, [%r642+5120];
	add.s32 	%r600, %r599, %r598;
	min.s32 	%r601, %r589, %r600;
	ld.shared.u32 	%r602, [%r643+176];
	add.s32 	%r603, %r599, %r602;
	min.s32 	%r604, %r592, %r603;
	ld.shared.u32 	%r605, [%r642+5248];
	add.s32 	%r606, %r605, %r598;
	min.s32 	%r607, %r595, %r606;
	add.s32 	%r608, %r602, %r605;
	min.s32 	%r609, %r597, %r608;
	ld.shared.u32 	%r610, [%r643+-8012];
	ld.shared.u32 	%r611, [%r642+5376];
	add.s32 	%r612, %r611, %r610;
	min.s32 	%r613, %r601, %r612;
	ld.shared.u32 	%r614, [%r643+180];
	add.s32 	%r615, %r611, %r614;
	min.s32 	%r616, %r604, %r615;
	ld.shared.u32 	%r617, [%r642+5504];
	add.s32 	%r618, %r617, %r610;
	min.s32 	%r619, %r607, %r618;
	add.s32 	%r620, %r614, %r617;
	min.s32 	%r621, %r609, %r620;
	ld.shared.u32 	%r622, [%r643+-8008];
	ld.shared.u32 	%r623, [%r642+5632];
	add.s32 	%r624, %r623, %r622;
	min.s32 	%r625, %r613, %r624;
	ld.shared.u32 	%r626, [%r643+184];
	add.s32 	%r627, %r623, %r626;
	min.s32 	%r628, %r616, %r627;
	ld.shared.u32 	%r629, [%r642+5760];
	add.s32 	%r630, %r629, %r622;
	min.s32 	%r631, %r619, %r630;
	add.s32 	%r632, %r626, %r629;
	min.s32 	%r633, %r621, %r632;
	ld.shared.u32 	%r634, [%r643+-8004];
	ld.shared.u32 	%r635, [%r642+5888];
	add.s32 	%r636, %r635, %r634;
	min.s32 	%r648, %r625, %r636;
	ld.shared.u32 	%r637, [%r643+188];
	add.s32 	%r638, %r635, %r637;
	min.s32 	%r647, %r628, %r638;
	ld.shared.u32 	%r639, [%r642+6016];
	add.s32 	%r640, %r639, %r634;
	min.s32 	%r646, %r631, %r640;
	add.s32 	%r641, %r637, %r639;
	min.s32 	%r645, %r633, %r641;
	add.s32 	%r643, %r643, 192;
	add.s32 	%r642, %r642, 12288;
	bra.uni 	$L__BB2_2;
$L__BB2_4:
	st.shared.u32 	[%r3], %r17;
	st.shared.u32 	[%r3+8192], %r18;
	st.shared.u32 	[%r3+128], %r19;
	st.shared.u32 	[%r3+8320], %r20;
	st.global.u32 	[%rd1], %r17;
	st.global.u32 	[%rd2], %r18;
	st.global.u32 	[%rd1+128], %r19;
	st.global.u32 	[%rd2+128], %r20;
$L__BB2_5:
	ret;

}


// ===== COMPILED SASS (sm_100) =====

	.target	sm_100

	.elftype	@"ET_EXEC"


//--------------------- .note.nv.tkinfo           --------------------------
	.section	.note.nv.tkinfo,"",@"SHT_NOTE"
	.sectionflags	@"SHF_NOTE_NV_TKINFO"
	.tkinfo
        /*0018*/ 	.word	0x00000002
        /*0030*/ 	.string	""
        /*0030*/ 	.string	"ptxas"
        /*0030*/ 	.string	"Cuda compilation tools, release 13.0, V13.0.88"
        /*0030*/ 	.string	"Build cuda_13.0.r13.0/compiler.36424714_0"
        /*0030*/ 	.string	"-arch sm_100 -m 64 "



//--------------------- .note.nv.cuinfo           --------------------------
	.section	.note.nv.cuinfo,"",@"SHT_NOTE"
	.sectionflags	@"SHF_NOTE_NV_CUINFO"
        /*0018*/ 	.short	0x0002
        /*001a*/ 	.short	0x0064
        /*001c*/ 	.short	0x0082
	.zero		2


//--------------------- .nv.info                  --------------------------
	.section	.nv.info,"",@"SHT_CUDA_INFO"
	.align	4


	//----- nvinfo : EIATTR_REGCOUNT
	.align		4
        /*0000*/ 	.byte	0x04, 0x2f
        /*0002*/ 	.short	(.L_1 - .L_0)
	.align		4
.L_0:
        /*0004*/ 	.word	index@(_Z6Phase1Piim)
        /*0008*/ 	.word	0x00000016


	//----- nvinfo : EIATTR_FRAME_SIZE
	.align		4
.L_1:
        /*000c*/ 	.byte	0x04, 0x11
        /*000e*/ 	.short	(.L_3 - .L_2)
	.align		4
.L_2:
        /*0010*/ 	.word	index@(_Z6Phase1Piim)
        /*0014*/ 	.word	0x00000000


	//----- nvinfo : EIATTR_REGCOUNT
	.align		4
.L_3:
        /*0018*/ 	.byte	0x04, 0x2f
        /*001a*/ 	.short	(.L_5 - .L_4)
	.align		4
.L_4:
        /*001c*/ 	.word	index@(_Z6Phase2Piim)
        /*0020*/ 	.word	0x00000020


	//----- nvinfo : EIATTR_FRAME_SIZE
	.align		4
.L_5:
        /*0024*/ 	.byte	0x04, 0x11
        /*0026*/ 	.short	(.L_7 - .L_6)
	.align		4
.L_6:
        /*0028*/ 	.word	index@(_Z6Phase2Piim)
        /*002c*/ 	.word	0x00000000


	//----- nvinfo : EIATTR_REGCOUNT
	.align		4
.L_7:
        /*0030*/ 	.byte	0x04, 0x2f
        /*0032*/ 	.short	(.L_9 - .L_8)
	.align		4
.L_8:
        /*0034*/ 	.word	index@(_Z6Phase3Piiii)
        /*0038*/ 	.word	0x00000020


	//----- nvinfo : EIATTR_FRAME_SIZE
	.align		4
.L_9:
        /*003c*/ 	.byte	0x04, 0x11
        /*003e*/ 	.short	(.L_11 - .L_10)
	.align		4
.L_10:
        /*0040*/ 	.word	index@(_Z6Phase3Piiii)
        /*0044*/ 	.word	0x00000000


	//----- nvinfo : EIATTR_MIN_STACK_SIZE
	.align		4
.L_11:
        /*0048*/ 	.byte	0x04, 0x12
        /*004a*/ 	.short	(.L_13 - .L_12)
	.align		4
.L_12:
        /*004c*/ 	.word	index@(_Z6Phase3Piiii)
        /*0050*/ 	.word	0x00000000


	//----- nvinfo : EIATTR_MIN_STACK_SIZE
	.align		4
.L_13:
        /*0054*/ 	.byte	0x04, 0x12
        /*0056*/ 	.short	(.L_15 - .L_14)
	.align		4
.L_14:
        /*0058*/ 	.word	index@(_Z6Phase2Piim)
        /*005c*/ 	.word	0x00000000


	//----- nvinfo : EIATTR_MIN_STACK_SIZE
	.align		4
.L_15:
        /*0060*/ 	.byte	0x04, 0x12
        /*0062*/ 	.short	(.L_17 - .L_16)
	.align		4
.L_16:
        /*0064*/ 	.word	index@(_Z6Phase1Piim)
        /*0068*/ 	.word	0x00000000
.L_17:


//--------------------- .nv.compat                --------------------------
	.section	.nv.compat,"",@"SHT_CUDA_COMPAT_INFO"
	.align	4
        /*0000*/ 	.byte	0x02, 0x09, 0x00, 0x00, 0x02, 0x02, 0x01, 0x00, 0x02, 0x05, 0x05, 0x00, 0x03, 0x07, 0x01, 0x01
        /*0010*/ 	.byte	0x02, 0x03, 0x00, 0x00, 0x02, 0x06, 0x01, 0x00, 0x04, 0x0b, 0x08, 0x00, 0x09, 0x00, 0x00, 0x00
        /*0020*/ 	.byte	0x00, 0x00, 0x00, 0x00


//--------------------- .nv.info._Z6Phase3Piiii   --------------------------
	.section	.nv.info._Z6Phase3Piiii,"",@"SHT_CUDA_INFO"
	.sectionflags	@""
	.align	4


	//----- nvinfo : EIATTR_CUDA_API_VERSION
	.align		4
        /*0000*/ 	.byte	0x04, 0x37
        /*0002*/ 	.short	(.L_19 - .L_18)
.L_18:
        /*0004*/ 	.word	0x00000082


	//----- nvinfo : EIATTR_KPARAM_INFO
	.align		4
.L_19:
        /*0008*/ 	.byte	0x04, 0x17
        /*000a*/ 	.short	(.L_21 - .L_20)
.L_20:
        /*000c*/ 	.word	0x00000000
        /*0010*/ 	.short	0x0003
        /*0012*/ 	.short	0x0010
        /*0014*/ 	.byte	0x00, 0xf0, 0x11, 0x00


	//----- nvinfo : EIATTR_KPARAM_INFO
	.align		4
.L_21:
        /*0018*/ 	.byte	0x04, 0x17
        /*001a*/ 	.short	(.L_23 - .L_22)
.L_22:
        /*001c*/ 	.word	0x00000000
        /*0020*/ 	.short	0x0002
        /*0022*/ 	.short	0x000c
        /*0024*/ 	.byte	0x00, 0xf0, 0x11, 0x00


	//----- nvinfo : EIATTR_KPARAM_INFO
	.align		4
.L_23:
        /*0028*/ 	.byte	0x04, 0x17
        /*002a*/ 	.short	(.L_25 - .L_24)
.L_24:
        /*002c*/ 	.word	0x00000000
        /*0030*/ 	.short	0x0001
        /*0032*/ 	.short	0x0008
        /*0034*/ 	.byte	0x00, 0xf0, 0x11, 0x00


	//----- nvinfo : EIATTR_KPARAM_INFO
	.align		4
.L_25:
        /*0038*/ 	.byte	0x04, 0x17
        /*003a*/ 	.short	(.L_27 - .L_26)
.L_26:
        /*003c*/ 	.word	0x00000000
        /*0040*/ 	.short	0x0000
        /*0042*/ 	.short	0x0000
        /*0044*/ 	.byte	0x00, 0xf5, 0x21, 0x00


	//----- nvinfo : EIATTR_SPARSE_MMA_MASK
	.align		4
.L_27:
        /*0048*/ 	.byte	0x03, 0x50
        /*004a*/ 	.short	0x0000


	//----- nvinfo : EIATTR_MAXREG_COUNT
	.align		4
        /*004c*/ 	.byte	0x03, 0x1b
        /*004e*/ 	.short	0x00ff


	//----- nvinfo : EIATTR_NUM_BARRIERS
	.align		4
        /*0050*/ 	.byte	0x02, 0x4c
        /*0052*/ 	.byte	0x01
	.zero		1


	//----- nvinfo : EIATTR_MERCURY_ISA_VERSION
	.align		4
        /*0054*/ 	.byte	0x03, 0x5f
        /*0056*/ 	.short	0x0101


	//----- nvinfo : EIATTR_VRC_CTA_INIT_COUNT
	.align		4
        /*0058*/ 	.byte	0x02, 0x4a
	.zero		1
	.zero		1


	//----- nvinfo : EIATTR_EXIT_INSTR_OFFSETS
	.align		4
        /*005c*/ 	.byte	0x04, 0x1c
        /*005e*/ 	.short	(.L_29 - .L_28)


	//   ....[0]....
.L_28:
        /*0060*/ 	.word	0x00000080


	//   ....[1]....
        /*0064*/ 	.word	0x00001fb0


	//----- nvinfo : EIATTR_CBANK_PARAM_SIZE
	.align		4
.L_29:
        /*0068*/ 	.byte	0x03, 0x19
        /*006a*/ 	.short	0x0014


	//----- nvinfo : EIATTR_PARAM_CBANK
	.align		4
        /*006c*/ 	.byte	0x04, 0x0a
        /*006e*/ 	.short	(.L_31 - .L_30)
	.align		4
.L_30:
        /*0070*/ 	.word	index@(.nv.constant0._Z6Phase3Piiii)
        /*0074*/ 	.short	0x0380
        /*0076*/ 	.short	0x0014


	//----- nvinfo : EIATTR_SW_WAR
	.align		4
.L_31:
        /*0078*/ 	.byte	0x04, 0x36
        /*007a*/ 	.short	(.L_33 - .L_32)
.L_32:
        /*007c*/ 	.word	0x00000008
.L_33:


//--------------------- .nv.info._Z6Phase2Piim    --------------------------
	.section	.nv.info._Z6Phase2Piim,"",@"SHT_CUDA_INFO"
	.sectionflags	@""
	.align	4


	//----- nvinfo : EIATTR_CUDA_API_VERSION
	.align		4
        /*0000*/ 	.byte	0x04, 0x37
        /*0002*/ 	.short	(.L_35 - .L_34)
.L_34:
        /*0004*/ 	.word	0x00000082


	//----- nvinfo : EIATTR_KPARAM_INFO
	.align		4
.L_35:
        /*0008*/ 	.byte	0x04, 0x17
        /*000a*/ 	.short	(.L_37 - .L_36)
.L_36:
        /*000c*/ 	.word	0x00000000
        /*0010*/ 	.short	0x0002
        /*0012*/ 	.short	0x0010
        /*0014*/ 	.byte	0x00, 0xf0, 0x21, 0x00


	//----- nvinfo : EIATTR_KPARAM_INFO
	.align		4
.L_37:
        /*0018*/ 	.byte	0x04, 0x17
        /*001a*/ 	.short	(.L_39 - .L_38)
.L_38:
        /*001c*/ 	.word	0x00000000
        /*0020*/ 	.short	0x0001
        /*0022*/ 	.short	0x0008
        /*0024*/ 	.byte	0x00, 0xf0, 0x11, 0x00


	//----- nvinfo : EIATTR_KPARAM_INFO
	.align		4
.L_39:
        /*0028*/ 	.byte	0x04, 0x17
        /*002a*/ 	.short	(.L_41 - .L_40)
.L_40:
        /*002c*/ 	.word	0x00000000
        /*0030*/ 	.short	0x0000
        /*0032*/ 	.short	0x0000
        /*0034*/ 	.byte	0x00, 0xf5, 0x21, 0x00


	//----- nvinfo : EIATTR_SPARSE_MMA_MASK
	.align		4
.L_41:
        /*0038*/ 	.byte	0x03, 0x50
        /*003a*/ 	.short	0x0000


	//----- nvinfo : EIATTR_MAXREG_COUNT
	.align		4
        /*003c*/ 	.byte	0x03, 0x1b
        /*003e*/ 	.short	0x00ff


	//----- nvinfo : EIATTR_NUM_BARRIERS
	.align		4
        /*0040*/ 	.byte	0x02, 0x4c
        /*0042*/ 	.byte	0x01
	.zero		1


	//----- nvinfo : EIATTR_MERCURY_ISA_VERSION
	.align		4
        /*0044*/ 	.byte	0x03, 0x5f
        /*0046*/ 	.short	0x0101


	//----- nvinfo : EIATTR_VRC_CTA_INIT_COUNT
	.align		4
        /*0048*/ 	.byte	0x02, 0x4a
	.zero		1
	.zero		1


	//----- nvinfo : EIATTR_EXIT_INSTR_OFFSETS
	.align		4
        /*004c*/ 	.byte	0x04, 0x1c
        /*004e*/ 	.short	(.L_43 - .L_42)


	//   ....[0]....
.L_42:
        /*0050*/ 	.word	0x00000040


	//   ....[1]....
        /*0054*/ 	.word	0x00007910


	//----- nvinfo : EIATTR_CBANK_PARAM_SIZE
	.align		4
.L_43:
        /*0058*/ 	.byte	0x03, 0x19
        /*005a*/ 	.short	0x0018


	//----- nvinfo : EIATTR_PARAM_CBANK
	.align		4
        /*005c*/ 	.byte	0x04, 0x0a
        /*005e*/ 	.short	(.L_45 - .L_44)
	.align		4
.L_44:
        /*0060*/ 	.word	index@(.nv.constant0._Z6Phase2Piim)
        /*0064*/ 	.short	0x0380
        /*0066*/ 	.short	0x0018


	//----- nvinfo : EIATTR_SW_WAR
	.align		4
.L_45:
        /*0068*/ 	.byte	0x04, 0x36
        /*006a*/ 	.short	(.L_47 - .L_46)
.L_46:
        /*006c*/ 	.word	0x00000008
.L_47:


//--------------------- .nv.info._Z6Phase1Piim    --------------------------
	.section	.nv.info._Z6Phase1Piim,"",@"SHT_CUDA_INFO"
	.sectionflags	@""
	.align	4


	//----- nvinfo : EIATTR_CUDA_API_VERSION
	.align		4
        /*0000*/ 	.byte	0x04, 0x37
        /*0002*/ 	.short	(.L_49 - .L_48)
.L_48:
        /*0004*/ 	.word	0x00000082


	//----- nvinfo : EIATTR_KPARAM_INFO
	.align		4
.L_49:
        /*0008*/ 	.byte	0x04, 0x17
        /*000a*/ 	.short	(.L_51 - .L_50)
.L_50:
        /*000c*/ 	.word	0x00000000
        /*0010*/ 	.short	0x0002
        /*0012*/ 	.short	0x0010
        /*0014*/ 	.byte	0x00, 0xf0, 0x21, 0x00


	//----- nvinfo : EIATTR_KPARAM_INFO
	.align		4
.L_51:
        /*0018*/ 	.byte	0x04, 0x17
        /*001a*/ 	.short	(.L_53 - .L_52)
.L_52:
        /*001c*/ 	.word	0x00000000
        /*0020*/ 	.short	0x0001
        /*0022*/ 	.short	0x0008
        /*0024*/ 	.byte	0x00, 0xf0, 0x11, 0x00


	//----- nvinfo : EIATTR_KPARAM_INFO
	.align		4
.L_53:
        /*0028*/ 	.byte	0x04, 0x17
        /*002a*/ 	.short	(.L_55 - .L_54)
.L_54:
        /*002c*/ 	.word	0x00000000
        /*0030*/ 	.short	0x0000
        /*0032*/ 	.short	0x0000
        /*0034*/ 	.byte	0x00, 0xf5, 0x21, 0x00


	//----- nvinfo : EIATTR_SPARSE_MMA_MASK
	.align		4
.L_55:
        /*0038*/ 	.byte	0x03, 0x50
        /*003a*/ 	.short	0x0000


	//----- nvinfo : EIATTR_MAXREG_COUNT
	.align		4
        /*003c*/ 	.byte	0x03, 0x1b
        /*003e*/ 	.short	0x00ff


	//----- nvinfo : EIATTR_NUM_BARRIERS
	.align		4
        /*0040*/ 	.byte	0x02, 0x4c
        /*0042*/ 	.byte	0x01
	.zero		1


	//----- nvinfo : EIATTR_MERCURY_ISA_VERSION
	.align		4
        /*0044*/ 	.byte	0x03, 0x5f
        /*0046*/ 	.short	0x0101


	//----- nvinfo : EIATTR_VRC_CTA_INIT_COUNT
	.align		4
        /*0048*/ 	.byte	0x02, 0x4a
	.zero		1
	.zero		1


	//----- nvinfo : EIATTR_EXIT_INSTR_OFFSETS
	.align		4
        /*004c*/ 	.byte	0x04, 0x1c
        /*004e*/ 	.short	(.L_57 - .L_56)


	//   ....[0]....
.L_56:
        /*0050*/ 	.word	0x000057c0


	//----- nvinfo : EIATTR_CBANK_PARAM_SIZE
	.align		4
.L_57:
        /*0054*/ 	.byte	0x03, 0x19
        /*0056*/ 	.short	0x0018


	//----- nvinfo : EIATTR_PARAM_CBANK
	.align		4
        /*0058*/ 	.byte	0x04, 0x0a
        /*005a*/ 	.short	(.L_59 - .L_58)
	.align		4
.L_58:
        /*005c*/ 	.word	index@(.nv.constant0._Z6Phase1Piim)
        /*0060*/ 	.short	0x0380
        /*0062*/ 	.short	0x0018


	//----- nvinfo : EIATTR_SW_WAR
	.align		4
.L_59:
        /*0064*/ 	.byte	0x04, 0x36
        /*0066*/ 	.short	(.L_61 - .L_60)
.L_60:
        /*0068*/ 	.word	0x00000008
.L_61:


//--------------------- .nv.callgraph             --------------------------
	.section	.nv.callgraph,"",@"SHT_CUDA_CALLGRAPH"
	.align	4
	.sectionentsize	8
	.align		4
        /*0000*/ 	.word	0x00000000
	.align		4
        /*0004*/ 	.word	0xffffffff
	.align		4
        /*0008*/ 	.word	0x00000000
	.align		4
        /*000c*/ 	.word	0xfffffffe
	.align		4
        /*0010*/ 	.word	0x00000000
	.align		4
        /*0014*/ 	.word	0xfffffffd
	.align		4
        /*0018*/ 	.word	0x00000000
	.align		4
        /*001c*/ 	.word	0xfffffffc


//--------------------- .text._Z6Phase3Piiii      --------------------------
	.section	.text._Z6Phase3Piiii,"ax",@progbits
	.align	128
        .global         _Z6Phase3Piiii
        .type           _Z6Phase3Piiii,@function
        .size           _Z6Phase3Piiii,(.L_x_6 - _Z6Phase3Piiii)
        .other          _Z6Phase3Piiii,@"STO_CUDA_ENTRY STV_DEFAULT"
_Z6Phase3Piiii:
.text._Z6Phase3Piiii:
[----:B------:R-:W-:Y:S08]  /*0000*/  LDC R1, c[0x0][0x37c] ;  /* 0x0000df00ff017b82 */ /* 0x000ff00000000800 */
[----:B------:R-:W0:Y:S01]  /*0010*/  S2UR UR4, SR_CTAID.Y ;  /* 0x00000000000479c3 */ /* 0x000e220000002600 */
[----:B------:R-:W1:Y:S07]  /*0020*/  S2R R2, SR_CTAID.X ;  /* 0x0000000000027919 */ /* 0x000e6e0000002500 */
[----:B------:R-:W0:Y:S08]  /*0030*/  LDC R3, c[0x0][0x390] ;  /* 0x0000e400ff037b82 */ /* 0x000e300000000800 */
[----:B------:R-:W2:Y:S01]  /*0040*/  LDC R8, c[0x0][0x388] ;  /* 0x0000e200ff087b82 */ /* 0x000ea20000000800 */
[----:B0-----:R-:W-:-:S05]  /*0050*/  VIADD R3, R3, UR4 ;  /* 0x0000000403037c36 */ /* 0x001fca0008000000 */
[----:B--2---:R-:W-:-:S04]  /*0060*/  ISETP.NE.AND P0, PT, R3, R8, PT ;  /* 0x000000080300720c */ /* 0x004fc80003f05270 */
[----:B-1----:R-:W-:-:S13]  /*0070*/  ISETP.EQ.OR P0, PT, R2, R8, !P0 ;  /* 0x000000080200720c */ /* 0x002fda0004702670 */
[----:B------:R-:W-:Y:S05]  /*0080*/  @P0 EXIT ;  /* 0x000000000000094d */ /* 0x000fea0003800000 */
[----:B------:R-:W0:Y:S01]  /*0090*/  S2R R0, SR_TID.Y ;  /* 0x0000000000007919 */ /* 0x000e220000002200 */
[----:B------:R-:W1:Y:S01]  /*00a0*/  LDC R10, c[0x0][0x38c] ;  /* 0x0000e300ff0a7b82 */ /* 0x000e620000000800 */
[----:B------:R-:W2:Y:S01]  /*00b0*/  LDCU.64 UR8, c[0x0][0x358] ;  /* 0x00006b00ff0877ac */ /* 0x000ea20008000a00 */
[----:B------:R-:W3:Y:S06]  /*00c0*/  S2R R9, SR_TID.X ;  /* 0x0000000000097919 */ /* 0x000eec0000002100 */
[----:B------:R-:W4:Y:S01]  /*00d0*/  LDC.64 R6, c[0x0][0x380] ;  /* 0x0000e000ff067b82 */ /* 0x000f220000000a00 */
[----:B0-----:R-:W-:-:S02]  /*00e0*/  IMAD R3, R3, 0x40, R0 ;  /* 0x0000004003037824 */ /* 0x001fc400078e0200 */
[----:B------:R-:W-:Y:S02]  /*00f0*/  IMAD R11, R8, 0x40, R0 ;  /* 0x00000040080b7824 */ /* 0x000fe400078e0200 */
[-C--:B-1----:R-:W-:Y:S02]  /*0100*/  IMAD R4, R3, R10.reuse, RZ ;  /* 0x0000000a03047224 */ /* 0x082fe400078e02ff */
[--C-:B---3--:R-:W-:Y:S02]  /*0110*/  IMAD R2, R2, 0x40, R9.reuse ;  /* 0x0000004002027824 */ /* 0x108fe400078e0209 */
[----:B------:R-:W-:Y:S02]  /*0120*/  IMAD R5, R10, 0x20, R4 ;  /* 0x000000200a057824 */ /* 0x000fe400078e0204 */
[----:B------:R-:W-:Y:S02]  /*0130*/  IMAD R8, R8, 0x40, R9 ;  /* 0x0000004008087824 */ /* 0x000fe400078e0209 */
[----:B------:R-:W-:-:S02]  /*0140*/  IMAD R11, R11, R10, R2 ;  /* 0x0000000a0b0b7224 */ /* 0x000fc400078e0202 */
[----:B------:R-:W-:Y:S02]  /*0150*/  IMAD R23, R3, R10, R2 ;  /* 0x0000000a03177224 */ /* 0x000fe400078e0202 */
[----:B------:R-:W-:Y:S02]  /*0160*/  IMAD.IADD R21, R2, 0x1, R5 ;  /* 0x0000000102157824 */ /* 0x000fe400078e0205 */
[--C-:B------:R-:W-:Y:S02]  /*0170*/  IMAD.IADD R13, R4, 0x1, R8.reuse ;  /* 0x00000001040d7824 */ /* 0x100fe400078e0208 */
[----:B------:R-:W-:Y:S02]  /*0180*/  IMAD R3, R10, 0x20, R11 ;  /* 0x000000200a037824 */ /* 0x000fe400078e020b */
[----:B------:R-:W-:Y:S02]  /*0190*/  IMAD.IADD R15, R5, 0x1, R8 ;  /* 0x00000001050f7824 */ /* 0x000fe400078e0208 */
[----:B----4-:R-:W-:-:S04]  /*01a0*/  IMAD.WIDE R22, R23, 0x4, R6 ;  /* 0x0000000417167825 */ /* 0x010fc800078e0206 */
[--C-:B------:R-:W-:Y:S01]  /*01b0*/  IMAD.WIDE R20, R21, 0x4, R6.reuse ;  /* 0x0000000415147825 */ /* 0x100fe200078e0206 */
[----:B--2---:R-:W2:Y:S03]  /*01c0*/  LDG.E R18, desc[UR8][R22.64] ;  /* 0x0000000816127981 */ /* 0x004ea6000c1e1900 */
[--C-:B------:R-:W-:Y:S01]  /*01d0*/  IMAD.WIDE R10, R11, 0x4, R6.reuse ;  /* 0x000000040b0a7825 */ /* 0x100fe200078e0206 */
[----:B------:R-:W3:Y:S03]  /*01e0*/  LDG.E R8, desc[UR8][R22.64+0x80] ;  /* 0x0000800816087981 */ /* 0x000ee6000c1e1900 */
[--C-:B------:R-:W-:Y:S01]  /*01f0*/  IMAD.WIDE R2, R3, 0x4, R6.reuse ;  /* 0x0000000403027825 */ /* 0x100fe200078e0206 */
[----:B------:R-:W4:Y:S03]  /*0200*/  LDG.E R14, desc[UR8][R20.64] ;  /* 0x00000008140e7981 */ /* 0x000f26000c1e1900 */
[--C-:B------:R-:W-:Y:S01]  /*0210*/  IMAD.WIDE R4, R13, 0x4, R6.reuse ;  /* 0x000000040d047825 */ /* 0x100fe200078e0206 */
[----:B------:R-:W5:Y:S03]  /*0220*/  LDG.E R16, desc[UR8][R20.64+0x80] ;  /* 0x0000800814107981 */ /* 0x000f66000c1e1900 */
[----:B------:R-:W-:Y:S01]  /*0230*/  IMAD.WIDE R6, R15, 0x4, R6 ;  /* 0x000000040f067825 */ /* 0x000fe200078e0206 */
[----:B------:R-:W5:Y:S04]  /*0240*/  LDG.E R12, desc[UR8][R10.64] ;  /* 0x000000080a0c7981 */ /* 0x000f68000c1e1900 */
[----:B------:R0:W5:Y:S04]  /*0250*/  LDG.E R13, desc[UR8][R10.64+0x80] ;  /* 0x000080080a0d7981 */ /* 0x000168000c1e1900 */
[----:B------:R-:W5:Y:S04]  /*0260*/  LDG.E R15, desc[UR8][R2.64] ;  /* 0x00000008020f7981 */ /* 0x000f68000c1e1900 */
[----:B------:R1:W5:Y:S04]  /*0270*/  LDG.E R17, desc[UR8][R2.64+0x80] ;  /* 0x0000800802117981 */ /* 0x000368000c1e1900 */
[----:B------:R-:W5:Y:S04]  /*0280*/  LDG.E R24, desc[UR8][R4.64] ;  /* 0x0000000804187981 */ /* 0x000f68000c1e1900 */
[----:B------:R1:W5:Y:S04]  /*0290*/  LDG.E R28, desc[UR8][R4.64+0x80] ;  /* 0x00008008041c7981 */ /* 0x000368000c1e1900 */
[----:B------:R-:W5:Y:S04]  /*02a0*/  LDG.E R26, desc[UR8][R6.64] ;  /* 0x00000008061a7981 */ /* 0x000f68000c1e1900 */
[----:B------:R-:W5:Y:S01]  /*02b0*/  LDG.E R25, desc[UR8][R6.64+0x80] ;  /* 0x0000800806197981 */ /* 0x000f62000c1e1900 */
[----:B------:R-:W0:Y:S01]  /*02c0*/  S2UR UR6, SR_CgaCtaId ;  /* 0x00000000000679c3 */ /* 0x000e220000008800 */
[----:B------:R-:W-:-:S02]  /*02d0*/  UMOV UR4, 0x400 ;  /* 0x0000040000047882 */ /* 0x000fc40000000000 */
[----:B------:R-:W-:Y:S02]  /*02e0*/  UIADD3 UR5, UPT, UPT, UR4, 0x4000, URZ ;  /* 0x0000400004057890 */ /* 0x000fe4000fffe0ff */
[----:B0-----:R-:W-:Y:S02]  /*02f0*/  ULEA UR7, UR6, UR4, 0x18 ;  /* 0x0000000406077291 */ /* 0x001fe4000f8ec0ff */
[----:B------:R-:W-:Y:S02]  /*0300*/  UIADD3 UR4, UPT, UPT, UR4, 0x8000, URZ ;  /* 0x0000800004047890 */ /* 0x000fe4000fffe0ff */
[----:B------:R-:W-:Y:S02]  /*0310*/  ULEA UR5, UR6, UR5, 0x18 ;  /* 0x0000000506057291 */ /* 0x000fe4000f8ec0ff */
[----:B------:R-:W-:Y:S01]  /*0320*/  ULEA UR4, UR6, UR4, 0x18 ;  /* 0x0000000406047291 */ /* 0x000fe2000f8ec0ff */
[----:B------:R-:W-:-:S03]  /*0330*/  LEA R10, R0, UR7, 0x8 ;  /* 0x00000007000a7c11 */ /* 0x000fc6000f8e40ff */
[C---:B-1----:R-:W-:Y:S02]  /*0340*/  LEA R2, R0.reuse, UR5, 0x8 ;  /* 0x0000000500027c11 */ /* 0x042fe4000f8e40ff */
[----:B------:R-:W-:Y:S01]  /*0350*/  LEA R0, R0, UR4, 0x8 ;  /* 0x0000000400007c11 */ /* 0x000fe2000f8e40ff */
[C---:B------:R-:W-:Y:S02]  /*0360*/  IMAD R3, R9.reuse, 0x4, R10 ;  /* 0x0000000409037824 */ /* 0x040fe400078e020a */
[C---:B------:R-:W-:Y:S02]  /*0370*/  IMAD R4, R9.reuse, 0x4, R2 ;  /* 0x0000000409047824 */ /* 0x040fe400078e0202 */
[C---:B------:R-:W-:Y:S01]  /*0380*/  IMAD R5, R9.reuse, 0x4, R0 ;  /* 0x0000000409057824 */ /* 0x040fe200078e0200 */
[----:B------:R-:W-:Y:S01]  /*0390*/  LEA R2, R9, UR5, 0x2 ;  /* 0x0000000509027c11 */ /* 0x000fe2000f8e10ff */
[----:B--2---:R-:W-:Y:S04]  /*03a0*/  STS [R3], R18 ;  /* 0x0000001203007388 */ /* 0x004fe80000000800 */
[----:B---3--:R-:W-:Y:S04]  /*03b0*/  STS [R3+0x80], R8 ;  /* 0x0000800803007388 */ /* 0x008fe80000000800 */
[----:B----4-:R-:W-:Y:S04]  /*03c0*/  STS [R3+0x2000], R14 ;  /* 0x0020000e03007388 */ /* 0x010fe80000000800 */
[----:B-----5:R-:W-:Y:S04]  /*03d0*/  STS [R3+0x2080], R16 ;  /* 0x0020801003007388 */ /* 0x020fe80000000800 */
[----:B------:R-:W-:Y:S04]  /*03e0*/  STS [R4], R12 ;  /* 0x0000000c04007388 */ /* 0x000fe80000000800 */
[----:B------:R-:W-:Y:S04]  /*03f0*/  STS [R4+0x80], R13 ;  /* 0x0000800d04007388 */ /* 0x000fe80000000800 */
[----:B------:R-:W-:Y:S04]  /*0400*/  STS [R4+0x2000], R15 ;  /* 0x0020000f04007388 */ /* 0x000fe80000000800 */
[----:B------:R-:W-:Y:S04]  /*0410*/  STS [R4+0x2080], R17 ;  /* 0x0020801104007388 */ /* 0x000fe80000000800 */
[----:B------:R-:W-:Y:S04]  /*0420*/  STS [R5], R24 ;  /* 0x0000001805007388 */ /* 0x000fe80000000800 */
[----:B------:R-:W-:Y:S04]  /*0430*/  STS [R5+0x80], R28 ;  /* 0x0000801c05007388 */ /* 0x000fe80000000800 */
[----:B------:R-:W-:Y:S04]  /*0440*/  STS [R5+0x2000], R26 ;  /* 0x0020001a05007388 */ /* 0x000fe80000000800 */
[----:B------:R-:W-:Y:S01]  /*0450*/  STS [R5+0x2080], R25 ;  /* 0x0020801905007388 */ /* 0x000fe20000000800 */
[----:B------:R-:W-:Y:S06]  /*0460*/  BAR.SYNC.DEFER_BLOCKING 0x0 ;  /* 0x0000000000007b1d */ /* 0x000fec0000010000 */
[----:B------:R-:W-:Y:S04]  /*0470*/  LDS R11, [R3] ;  /* 0x00000000030b7984 */ /* 0x000fe80000000800 */
[----:B------:R-:W-:Y:S04]  /*0480*/  LDS R29, [R2] ;  /* 0x00000000021d7984 */ /* 0x000fe80000000800 */
[----:B------:R-:W0:Y:S04]  /*0490*/  LDS.128 R12, [R0] ;  /* 0x00000000000c7984 */ /* 0x000e280000000c00 */
[----:B------:R-:W-:Y:S04]  /*04a0*/  LDS R10, [R3+0x80] ;  /* 0x00008000030a7984 */ /* 0x000fe80000000800 */
[----:B------:R-:W1:Y:S04]  /*04b0*/  LDS R9, [R2+0x80] ;  /* 0x0000800002097984 */ /* 0x000e680000000800 */
[----:B------:R-:W-:Y:S04]  /*04c0*/  LDS R27, [R3+0x2000] ;  /* 0x00200000031b7984 */ /* 0x000fe80000000800 */
[----:B------:R-:W2:Y:S04]  /*04d0*/  LDS.128 R16, [R0+0x2000] ;  /* 0x0020000000107984 */ /* 0x000ea80000000c00 */
[----:B------:R-:W3:Y:S04]  /*04e0*/  LDS R7, [R3+0x2080] ;  /* 0x0020800003077984 */ /* 0x000ee80000000800 */
[----:B------:R-:W4:Y:S04]  /*04f0*/  LDS R6, [R2+0x100] ;  /* 0x0001000002067984 */ /* 0x000f280000000800 */
[----:B------:R-:W5:Y:S04]  /*0500*/  LDS R4, [R2+0x180] ;  /* 0x0001800002047984 */ /* 0x000f680000000800 */
[----:B------:R-:W5:Y:S04]  /*0510*/  LDS R5, [R2+0x200] ;  /* 0x0002000002057984 */ /* 0x000f680000000800 */
[----:B------:R-:W5:Y:S01]  /*0520*/  LDS R25, [R2+0x280] ;  /* 0x0002800002197984 */ /* 0x000f620000000800 */
[----:B0-----:R-:W-:-:S03]  /*0530*/  VIADDMNMX R8, R29, R12, R11, PT ;  /* 0x0000000c1d087246 */ /* 0x001fc6000380010b */
[----:B------:R-:W0:Y:S01]  /*0540*/  LDS R24, [R2+0x300] ;  /* 0x0003000002187984 */ /* 0x000e220000000800 */
[----:B-1----:R-:W-:-:S03]  /*0550*/  VIADDMNMX R10, R9, R12, R10, PT ;  /* 0x0000000c090a7246 */ /* 0x002fc6000380010a */
[----:B------:R-:W1:Y:S01]  /*0560*/  LDS R12, [R2+0x380] ;  /* 0x00038000020c7984 */ /* 0x000e620000000800 */
[----:B--2---:R-:W-:Y:S02]  /*0570*/  VIADDMNMX R27, R29, R16, R27, PT ;  /* 0x000000101d1b7246 */ /* 0x004fe4000380011b */
[----:B---3--:R-:W-:Y:S02]  /*0580*/  VIADDMNMX R7, R16, R9, R7, PT ;  /* 0x0000000910077246 */ /* 0x008fe40003800107 */
[C---:B----4-:R-:W-:Y:S02]  /*0590*/  VIADDMNMX R8, R6.reuse, R13, R8, PT ;  /* 0x0000000d06087246 */ /* 0x050fe40003800108 */
[----:B------:R-:W-:Y:S02]  /*05a0*/  VIADDMNMX R27, R6, R17, R27, PT ;  /* 0x00000011061b7246 */ /* 0x000fe4000380011b */
[----:B-----5:R-:W-:Y:S02]  /*05b0*/  VIADDMNMX R10, R4, R13, R10, PT ;  /* 0x0000000d040a7246 */ /* 0x020fe4000380010a */
[----:B------:R-:W-:Y:S01]  /*05c0*/  VIADDMNMX R17, R17, R4, R7, PT ;  /* 0x0000000411117246 */ /* 0x000fe20003800107 */
[----:B------:R-:W-:Y:S01]  /*05d0*/  LDS R13, [R2+0x400] ;  /* 0x00040000020d7984 */ /* 0x000fe20000000800 */
[----:B------:R-:W-:-:S02]  /*05e0*/  VIADDMNMX R16, R5, R14, R8, PT ;  /* 0x0000000e05107246 */ /* 0x000fc40003800108 */
[----:B------:R-:W-:Y:S02]  /*05f0*/  VIADDMNMX R27, R5, R18, R27, PT ;  /* 0x00000012051b7246 */ /* 0x000fe4000380011b */
[----:B------:R-:W-:Y:S01]  /*0600*/  VIADDMNMX R26, R25, R14, R10, PT ;  /* 0x0000000e191a7246 */ /* 0x000fe2000380010a */
[----:B------:R-:W2:Y:S04]  /*0610*/  LDS.128 R4, [R0+0x10] ;  /* 0x0000100000047984 */ /* 0x000ea80000000c00 */
[----:B------:R-:W3:Y:S01]  /*0620*/  LDS.128 R8, [R0+0x2010] ;  /* 0x0020100000087984 */ /* 0x000ee20000000c00 */
[----:B------:R-:W-:-:S03]  /*0630*/  VIADDMNMX R18, R18, R25, R17, PT ;  /* 0x0000001912127246 */ /* 0x000fc60003800111 */
[----:B------:R-:W4:Y:S01]  /*0640*/  LDS R17, [R2+0x480] ;  /* 0x0004800002117984 */ /* 0x000f220000000800 */
[----:B0-----:R-:W-:-:S03]  /*0650*/  VIADDMNMX R14, R24, R15, R16, PT ;  /* 0x0000000f180e7246 */ /* 0x001fc60003800110 */
[----:B------:R-:W0:Y:S01]  /*0660*/  LDS R16, [R2+0x500] ;  /* 0x0005000002107984 */ /* 0x000e220000000800 */
[----:B-1----:R-:W-:Y:S02]  /*0670*/  VIADDMNMX R15, R12, R15, R26, PT ;  /* 0x0000000f0c0f7246 */ /* 0x002fe4000380011a */
[----:B------:R-:W-:Y:S01]  /*0680*/  VIADDMNMX R18, R19, R12, R18, PT ;  /* 0x0000000c13127246 */ /* 0x000fe20003800112 */
[----:B------:R-:W1:Y:S04]  /*0690*/  LDS R25, [R2+0x600] ;  /* 0x0006000002197984 */ /* 0x000e680000000800 */
[----:B------:R-:W5:Y:S01]  /*06a0*/  LDS R12, [R2+0x580] ;  /* 0x00058000020c7984 */ /* 0x000f620000000800 */
[----:B------:R-:W-:-:S03]  /*06b0*/  VIADDMNMX R24, R24, R19, R27, PT ;  /* 0x0000001318187246 */ /* 0x000fc6000380011b */
[----:B------:R-:W5:Y:S04]  /*06c0*/  LDS R19, [R2+0x680] ;  /* 0x0006800002137984 */ /* 0x000f680000000800 */
[----:B------:R-:W5:Y:S01]  /*06d0*/  LDS R26, [R2+0x700] ;  /* 0x00070000021a7984 */ /* 0x000f620000000800 */
[C---:B--2---:R-:W-:Y:S02]  /*06e0*/  VIADDMNMX R14, R13.reuse, R4, R14, PT ;  /* 0x000000040d0e7246 */ /* 0x044fe4000380010e */
[----:B---3--:R-:W-:Y:S02]  /*06f0*/  VIADDMNMX R13, R13, R8, R24, PT ;  /* 0x000000080d0d7246 */ /* 0x008fe40003800118 */
[----:B------:R-:W2:Y:S01]  /*0700*/  LDS R24, [R2+0x780] ;  /* 0x0007800002187984 */ /* 0x000ea20000000800 */
[----:B----4-:R-:W-:-:S02]  /*0710*/  VIADDMNMX R18, R8, R17, R18, PT ;  /* 0x0000001108127246 */ /* 0x010fc40003800112 */
[----:B------:R-:W-:Y:S01]  /*0720*/  VIADDMNMX R15, R17, R4, R15, PT ;  /* 0x00000004110f7246 */ /* 0x000fe2000380010f */
[----:B------:R-:W-:Y:S01]  /*0730*/  LDS R8, [R2+0x900] ;  /* 0x0009000002087984 */ /* 0x000fe20000000800 */
[C---:B0-----:R-:W-:Y:S02]  /*0740*/  VIADDMNMX R4, R16.reuse, R5, R14, PT ;  /* 0x0000000510047246 */ /* 0x041fe4000380010e */
[----:B------:R-:W-:Y:S02]  /*0750*/  VIADDMNMX R13, R16, R9, R13, PT ;  /* 0x00000009100d7246 */ /* 0x000fe4000380010d */
[----:B-1----:R-:W-:Y:S02]  /*0760*/  VIADDMNMX R4, R25, R6, R4, PT ;  /* 0x0000000619047246 */ /* 0x002fe40003800104 */
[----:B-----5:R-:W-:Y:S02]  /*0770*/  VIADDMNMX R18, R9, R12, R18, PT ;  /* 0x0000000c09127246 */ /* 0x020fe40003800112 */
[----:B------:R-:W-:Y:S01]  /*0780*/  VIADDMNMX R15, R12, R5, R15, PT ;  /* 0x000000050c0f7246 */ /* 0x000fe2000380010f */
[----:B------:R-:W-:Y:S01]  /*0790*/  LDS R9, [R2+0x800] ;  /* 0x0008000002097984 */ /* 0x000fe20000000800 */
[----:B------:R-:W-:-:S02]  /*07a0*/  VIADDMNMX R25, R25, R10, R13, PT ;  /* 0x0000000a19197246 */ /* 0x000fc4000380010d */
[----:B------:R-:W-:Y:S01]  /*07b0*/  VIADDMNMX R6, R19, R6, R15, PT ;  /* 0x0000000613067246 */ /* 0x000fe2000380010f */
[----:B------:R-:W-:Y:S01]  /*07c0*/  LDS R5, [R2+0x880] ;  /* 0x0008800002057984 */ /* 0x000fe20000000800 */
[----:B------:R-:W-:-:S03]  /*07d0*/  VIADDMNMX R10, R10, R19, R18, PT ;  /* 0x000000130a0a7246 */ /* 0x000fc60003800112 */
[----:B------:R-:W0:Y:S04]  /*07e0*/  LDS.128 R16, [R0+0x20] ;  /* 0x0000200000107984 */ /* 0x000e280000000c00 */
[----:B------:R-:W1:Y:S01]  /*07f0*/  LDS.128 R12, [R0+0x2020] ;  /* 0x00202000000c7984 */ /* 0x000e620000000c00 */
[C---:B------:R-:W-:Y:S02]  /*0800*/  VIADDMNMX R4, R26.reuse, R7, R4, PT ;  /* 0x000000071a047246 */ /* 0x040fe40003800104 */
[----:B------:R-:W-:Y:S02]  /*0810*/  VIADDMNMX R26, R26, R11, R25, PT ;  /* 0x0000000b1a1a7246 */ /* 0x000fe40003800119 */
[----:B------:R-:W-:Y:S01]  /*0820*/  LDS R25, [R2+0xa80] ;  /* 0x000a800002197984 */ /* 0x000fe20000000800 */
[----:B--2---:R-:W-:-:S03]  /*0830*/  VIADDMNMX R27, R24, R7, R6, PT ;  /* 0x00000007181b7246 */ /* 0x004fc60003800106 */
[----:B------:R-:W2:Y:S04]  /*0840*/  LDS R6, [R2+0x980] ;  /* 0x0009800002067984 */ /* 0x000ea80000000800 */
[----:B------:R-:W3:Y:S01]  /*0850*/  LDS R7, [R2+0xa00] ;  /* 0x000a000002077984 */ /* 0x000ee20000000800 */
[----:B------:R-:W-:Y:S02]  /*0860*/  VIADDMNMX R10, R11, R24, R10, PT ;  /* 0x000000180b0a7246 */ /* 0x000fe4000380010a */
[-C--:B0-----:R-:W-:Y:S02]  /*0870*/  VIADDMNMX R11, R9, R16.reuse, R4, PT ;  /* 0x00000010090b7246 */ /* 0x081fe40003800104 */
[----:B------:R-:W-:Y:S02]  /*0880*/  VIADDMNMX R4, R5, R16, R27, PT ;  /* 0x0000001005047246 */ /* 0x000fe4000380011b */
[----:B-1----:R-:W-:Y:S01]  /*0890*/  VIADDMNMX R26, R9, R12, R26, PT ;  /* 0x0000000c091a7246 */ /* 0x002fe2000380011a */
[----:B------:R-:W0:Y:S01]  /*08a0*/  LDS R16, [R2+0xb00] ;  /* 0x000b000002107984 */ /* 0x000e220000000800 */
[----:B------:R-:W-:-:S03]  /*08b0*/  VIADDMNMX R10, R12, R5, R10, PT ;  /* 0x000000050c0a7246 */ /* 0x000fc6000380010a */
[----:B------:R-:W1:Y:S01]  /*08c0*/  LDS R12, [R2+0xb80] ;  /* 0x000b8000020c7984 */ /* 0x000e620000000800 */
[C---:B------:R-:W-:Y:S02]  /*08d0*/  VIADDMNMX R11, R8.reuse, R17, R11, PT ;  /* 0x00000011080b7246 */ /* 0x040fe4000380010b */
[----:B------:R-:W-:Y:S01]  /*08e0*/  VIADDMNMX R26, R8, R13, R26, PT ;  /* 0x0000000d081a7246 */ /* 0x000fe2000380011a */
[----:B------:R-:W-:Y:S01]  /*08f0*/  LDS R27, [R2+0xe80] ;  /* 0x000e8000021b7984 */ /* 0x000fe20000000800 */
[----:B--2---:R-:W-:Y:S02]  /*0900*/  VIADDMNMX R8, R6, R17, R4, PT ;  /* 0x0000001106087246 */ /* 0x004fe40003800104 */
[----:B------:R-:W-:Y:S02]  /*0910*/  VIADDMNMX R17, R13, R6, R10, PT ;  /* 0x000000060d117246 */ /* 0x000fe4000380010a */
[C---:B---3--:R-:W-:Y:S01]  /*0920*/  VIADDMNMX R24, R7.reuse, R18, R11, PT ;  /* 0x0000001207187246 */ /* 0x048fe2000380010b */
[----:B------:R-:W-:Y:S01]  /*0930*/  LDS R13, [R2+0xc00] ;  /* 0x000c0000020d7984 */ /* 0x000fe20000000800 */
[----:B------:R-:W-:-:S02]  /*0940*/  VIADDMNMX R26, R7, R14, R26, PT ;  /* 0x0000000e071a7246 */ /* 0x000fc4000380011a */
[----:B------:R-:W-:Y:S01]  /*0950*/  VIADDMNMX R18, R25, R18, R8, PT ;  /* 0x0000001219127246 */ /* 0x000fe20003800108 */
[----:B------:R-:W2:Y:S04]  /*0960*/  LDS.128 R4, [R0+0x30] ;  /* 0x0000300000047984 */ /* 0x000ea80000000c00 */
[----:B------:R-:W3:Y:S01]  /*0970*/  LDS.128 R8, [R0+0x2030] ;  /* 0x0020300000087984 */ /* 0x000ee20000000c00 */
[----:B------:R-:W-:-:S03]  /*0980*/  VIADDMNMX R25, R14, R25, R17, PT ;  /* 0x000000190e197246 */ /* 0x000fc60003800111 */
[----:B------:R-:W4:Y:S01]  /*0990*/  LDS R17, [R2+0xc80] ;  /* 0x000c800002117984 */ /* 0x000f220000000800 */
[----:B0-----:R-:W-:-:S03]  /*09a0*/  VIADDMNMX R14, R16, R19, R24, PT ;  /* 0x00000013100e7246 */ /* 0x001fc60003800118 */
[----:B------:R-:W0:Y:S01]  /*09b0*/  LDS R24, [R2+0xd80] ;  /* 0x000d800002187984 */ /* 0x000e220000000800 */
[----:B-1----:R-:W-:-:S03]  /*09c0*/  VIADDMNMX R19, R12, R19, R18, PT ;  /* 0x000000130c137246 */ /* 0x002fc60003800112 */
[----:B------:R-:W1:Y:S01]  /*09d0*/  LDS R18, [R2+0xd00] ;  /* 0x000d000002127984 */ /* 0x000e620000000800 */
[----:B------:R-:W-:Y:S02]  /*09e0*/  VIADDMNMX R16, R16, R15, R26, PT ;  /* 0x0000000f10107246 */ /* 0x000fe4000380011a */
[----:B------:R-:W-:Y:S02]  /*09f0*/  VIADDMNMX R25, R15, R12, R25, PT ;  /* 0x0000000c0f197246 */ /* 0x000fe40003800119 */
[----:B------:R-:W5:Y:S04]  /*0a00*/  LDS R15, [R2+0xe00] ;  /* 0x000e0000020f7984 */ /* 0x000f680000000800 */
[----:B------:R-:W5:Y:S01]  /*0a10*/  LDS R12, [R2+0xf80] ;  /* 0x000f8000020c7984 */ /* 0x000f620000000800 */
[----:B--2---:R-:W-:-:S02]  /*0a20*/  VIADDMNMX R14, R13, R4, R14, PT ;  /* 0x000000040d0e7246 */ /* 0x004fc4000380010e */
[----:B---3--:R-:W-:Y:S02]  /*0a30*/  VIADDMNMX R13, R13, R8, R16, PT ;  /* 0x000000080d0d7246 */ /* 0x008fe40003800110 */
[----:B------:R2:W3:Y:S01]  /*0a40*/  LDS R16, [R2+0xf00] ;  /* 0x000f000002107984 */ /* 0x0004e20000000800 */
[----:B----4-:R-:W-:Y:S02]  /*0a50*/  VIADDMNMX R19, R17, R4, R19, PT ;  /* 0x0000000411137246 */ /* 0x010fe40003800113 */
[----:B------:R-:W-:Y:S01]  /*0a60*/  VIADDMNMX R25, R8, R17, R25, PT ;  /* 0x0000001108197246 */ /* 0x000fe20003800119 */
[----:B------:R-:W-:Y:S01]  /*0a70*/  VIADD R0, R0, 0x2000 ;  /* 0x0000200000007836 */ /* 0x000fe20000000000 */
[-C--:B0-----:R-:W-:Y:S02]  /*0a80*/  VIADDMNMX R19, R24, R5.reuse, R19, PT ;  /* 0x0000000518137246 */ /* 0x081fe40003800113 */
[----:B------:R-:W-:Y:S02]  /*0a90*/  VIADDMNMX R25, R9, R24, R25, PT ;  /* 0x0000001809197246 */ /* 0x000fe40003800119 */
[----:B-1----:R-:W-:-:S02]  /*0aa0*/  VIADDMNMX R14, R18, R5, R14, PT ;  /* 0x00000005120e7246 */ /* 0x002fc4000380010e */
[----:B------:R-:W-:Y:S02]  /*0ab0*/  VIADDMNMX R13, R18, R9, R13, PT ;  /* 0x00000009120d7246 */ /* 0x000fe4000380010d */
[C---:B-----5:R-:W-:Y:S02]  /*0ac0*/  VIADDMNMX R14, R15.reuse, R6, R14, PT ;  /* 0x000000060f0e7246 */ /* 0x060fe4000380010e */
[----:B------:R-:W-:Y:S02]  /*0ad0*/  VIADDMNMX R15, R15, R10, R13, PT ;  /* 0x0000000a0f0f7246 */ /* 0x000fe4000380010d */
[----:B------:R-:W-:Y:S02]  /*0ae0*/  VIADDMNMX R6, R27, R6, R19, PT ;  /* 0x000000061b067246 */ /* 0x000fe40003800113 */
[----:B------:R-:W-:Y:S01]  /*0af0*/  VIADDMNMX R25, R10, R27, R25, PT ;  /* 0x0000001b0a197246 */ /* 0x000fe20003800119 */
[----:B--2---:R-:W-:Y:S01]  /*0b00*/  VIADD R2, R2, 0x1800 ;  /* 0x0000180002027836 */ /* 0x004fe20000000000 */
[----:B------:R-:W-:Y:S01]  /*0b10*/  VIADDMNMX R17, R12, R7, R6, PT ;  /* 0x000000070c117246 */ /* 0x000fe20003800106 */
[----:B------:R-:W-:Y:S01]  /*0b20*/  UMOV UR4, 0x2000 ;  /* 0x0000200000047882 */ /* 0x000fe20000000000 */
[----:B---3--:R-:W-:-:S02]  /*0b30*/  VIADDMNMX R19, R16, R11, R15, PT ;  /* 0x0000000b10137246 */ /* 0x008fc4000380010f */
[----:B------:R-:W-:Y:S02]  /*0b40*/  VIADDMNMX R13, R16, R7, R14, PT ;  /* 0x00000007100d7246 */ /* 0x000fe4000380010e */
[----:B------:R-:W-:-:S07]  /*0b50*/  VIADDMNMX R15, R11, R12, R25, PT ;  /* 0x0000000c0b0f7246 */ /* 0x000fce0003800119 */
.L_x_0:
[----:B------:R-:W-:Y:S01]  /*0b60*/  LDS R18, [R2+-0x800] ;  /* 0xfff8000002127984 */ /* 0x000fe20000000800 */
[----:B------:R-:W-:-:S03]  /*0b70*/  UIADD3 UR4, UPT, UPT, UR4, 0xc0, URZ ;  /* 0x000000c004047890 */ /* 0x000fc6000fffe0ff */
[----:B------:R-:W0:Y:S01]  /*0b80*/  LDS.128 R4, [R0+-0x1fc0] ;  /* 0xffe0400000047984 */ /* 0x000e220000000c00 */
[----:B------:R-:W-:-:S03]  /*0b90*/  UISETP.NE.AND UP0, UPT, UR4, 0x20c0, UPT ;  /* 0x000020c00400788c */ /* 0x000fc6000bf05270 */
[----:B------:R-:W1:Y:S04]  /*0ba0*/  LDS R16, [R2+-0x780] ;  /* 0xfff8800002107984 */ /* 0x000e680000000800 */
[----:B------:R-:W2:Y:S04]  /*0bb0*/  LDS.128 R8, [R0+0x40] ;  /* 0x0000400000087984 */ /* 0x000ea80000000c00 */
[----:B------:R-:W3:Y:S04]  /*0bc0*/  LDS R14, [R2+-0x700] ;  /* 0xfff90000020e7984 */ /* 0x000ee80000000800 */
[----:B------:R-:W4:Y:S04]  /*0bd0*/  LDS R12, [R2+-0x680] ;  /* 0xfff98000020c7984 */ /* 0x000f280000000800 */
[----:B------:R-:W5:Y:S04]  /*0be0*/  LDS R27, [R2+-0x600] ;  /* 0xfffa0000021b7984 */ /* 0x000f680000000800 */
[----:B------:R-:W5:Y:S04]  /*0bf0*/  LDS R25, [R2+-0x580] ;  /* 0xfffa800002197984 */ /* 0x000f680000000800 */
[----:B------:R-:W5:Y:S04]  /*0c00*/  LDS R26, [R2+-0x500] ;  /* 0xfffb0000021a7984 */ /* 0x000f680000000800 */
[----:B------:R-:W5:Y:S04]  /*0c10*/  LDS R24, [R2+-0x480] ;  /* 0xfffb800002187984 */ /* 0x000f680000000800 */
[----:B------:R-:W-:Y:S01]  /*0c20*/  LDS R28, [R2+0x2700] ;  /* 0x00270000021c7984 */ /* 0x000fe20000000800 */
[----:B0-----:R-:W-:-:S02]  /*0c30*/  VIADDMNMX R13, R18, R4, R13, PT ;  /* 0x00000004120d7246 */ /* 0x001fc4000380010d */
[----:B-1----:R-:W-:Y:S02]  /*0c40*/  VIADDMNMX R4, R16, R4, R17, PT ;  /* 0x0000000410047246 */ /* 0x002fe40003800111 */
[----:B--2---:R-:W-:Y:S02]  /*0c50*/  VIADDMNMX R18, R18, R8, R19, PT ;  /* 0x0000000812127246 */ /* 0x004fe40003800113 */
[----:B------:R-:W-:Y:S02]  /*0c60*/  VIADDMNMX R8, R8, R16, R15, PT ;  /* 0x0000001008087246 */ /* 0x000fe4000380010f */
[C---:B---3--:R-:W-:Y:S02]  /*0c70*/  VIADDMNMX R13, R14.reuse, R5, R13, PT ;  /* 0x000000050e0d7246 */ /* 0x048fe4000380010d */
[----:B------:R-:W-:Y:S02]  /*0c80*/  VIADDMNMX R18, R14, R9, R18, PT ;  /* 0x000000090e127246 */ /* 0x000fe40003800112 */
[----:B----4-:R-:W-:-:S02]  /*0c90*/  VIADDMNMX R5, R12, R5, R4, PT ;  /* 0x000000050c057246 */ /* 0x010fc40003800104 */
[----:B------:R-:W-:Y:S02]  /*0ca0*/  VIADDMNMX R9, R9, R12, R8, PT ;  /* 0x0000000c09097246 */ /* 0x000fe40003800108 */
[C---:B-----5:R-:W-:Y:S01]  /*0cb0*/  VIADDMNMX R4, R27.reuse, R6, R13, PT ;  /* 0x000000061b047246 */ /* 0x060fe2000380010d */
[----:B------:R-:W-:Y:S01]  /*0cc0*/  LDS R8, [R2+-0x280] ;  /* 0xfffd800002087984 */ /* 0x000fe20000000800 */
[----:B------:R-:W-:Y:S02]  /*0cd0*/  VIADDMNMX R27, R27, R10, R18, PT ;  /* 0x0000000a1b1b7246 */ /* 0x000fe40003800112 */
[----:B------:R-:W-:Y:S01]  /*0ce0*/  VIADDMNMX R6, R25, R6, R5, PT ;  /* 0x0000000619067246 */ /* 0x000fe20003800105 */
[----:B------:R-:W-:Y:S01]  /*0cf0*/  LDS.128 R12, [R0+-0x1fb0] ;  /* 0xffe05000000c7984 */ /* 0x000fe20000000c00 */
[----:B------:R-:W-:Y:S02]  /*0d00*/  VIADDMNMX R10, R10, R25, R9, PT ;  /* 0x000000190a0a7246 */ /* 0x000fe40003800109 */
[C---:B------:R-:W-:Y:S01]  /*0d10*/  VIADDMNMX R4, R26.reuse, R7, R4, PT ;  /* 0x000000071a047246 */ /* 0x040fe20003800104 */
[----:B------:R-:W0:Y:S01]  /*0d20*/  LDS R5, [R2+-0x400] ;  /* 0xfffc000002057984 */ /* 0x000e220000000800 */
[----:B------:R-:W-:-:S02]  /*0d30*/  VIADDMNMX R26, R26, R11, R27, PT ;  /* 0x0000000b1a1a7246 */ /* 0x000fc4000380011b */
[----:B------:R-:W-:Y:S01]  /*0d40*/  VIADDMNMX R7, R24, R7, R6, PT ;  /* 0x0000000718077246 */ /* 0x000fe20003800106 */
[----:B------:R-:W1:Y:S01]  /*0d50*/  LDS.128 R16, [R0+0x50] ;  /* 0x0000500000107984 */ /* 0x000e620000000c00 */
[----:B------:R-:W-:-:S03]  /*0d60*/  VIADDMNMX R10, R11, R24, R10, PT ;  /* 0x000000180b0a7246 */ /* 0x000fc6000380010a */
[----:B------:R-:W2:Y:S04]  /*0d70*/  LDS R9, [R2+-0x380] ;  /* 0xfffc800002097984 */ /* 0x000ea80000000800 */
[----:B------:R-:W3:Y:S04]  /*0d80*/  LDS R6, [R2+-0x300] ;  /* 0xfffd000002067984 */ /* 0x000ee80000000800 */
[----:B------:R-:W4:Y:S04]  /*0d90*/  LDS R11, [R2+-0x200] ;  /* 0xfffe0000020b7984 */ /* 0x000f280000000800 */
[----:B------:R-:W5:Y:S04]  /*0da0*/  LDS R25, [R2+-0x180] ;  /* 0xfffe800002197984 */ /* 0x000f680000000800 */
[----:B------:R-:W5:Y:S01]  /*0db0*/  LDS R24, [R2+-0x80] ;  /* 0xffff800002187984 */ /* 0x000f620000000800 */
[----:B0-----:R-:W-:-:S02]  /*0dc0*/  VIADDMNMX R4, R5, R12, R4, PT ;  /* 0x0000000c05047246 */ /* 0x001fc40003800104 */
[----:B-1----:R-:W-:Y:S02]  /*0dd0*/  VIADDMNMX R5, R5, R16, R26, PT ;  /* 0x0000001005057246 */ /* 0x002fe4000380011a */
[----:B------:R-:W0:Y:S01]  /*0de0*/  LDS R26, [R2+-0x100] ;  /* 0xffff0000021a7984 */ /* 0x000e220000000800 */
[----:B--2---:R-:W-:Y:S02]  /*0df0*/  VIADDMNMX R7, R9, R12, R7, PT ;  /* 0x0000000c09077246 */ /* 0x004fe40003800107 */
[----:B------:R-:W-:Y:S02]  /*0e00*/  VIADDMNMX R10, R16, R9, R10, PT ;  /* 0x00000009100a7246 */ /* 0x000fe4000380010a */
[C---:B---3--:R-:W-:Y:S02]  /*0e10*/  VIADDMNMX R4, R6.reuse, R13, R4, PT ;  /* 0x0000000d06047246 */ /* 0x048fe40003800104 */
[----:B------:R-:W-:Y:S02]  /*0e20*/  VIADDMNMX R5, R6, R17, R5, PT ;  /* 0x0000001106057246 */ /* 0x000fe40003800105 */
[----:B------:R-:W-:-:S02]  /*0e30*/  VIADDMNMX R7, R8, R13, R7, PT ;  /* 0x0000000d08077246 */ /* 0x000fc40003800107 */
[----:B------:R-:W-:Y:S01]  /*0e40*/  VIADDMNMX R17, R17, R8, R10, PT ;  /* 0x0000000811117246 */ /* 0x000fe2000380010a */
[----:B------:R-:W-:Y:S01]  /*0e50*/  LDS R13, [R2] ;  /* 0x00000000020d7984 */ /* 0x000fe20000000800 */
[C---:B----4-:R-:W-:Y:S02]  /*0e60*/  VIADDMNMX R12, R11.reuse, R14, R4, PT ;  /* 0x0000000e0b0c7246 */ /* 0x050fe40003800104 */
[----:B------:R-:W-:Y:S02]  /*0e70*/  VIADDMNMX R16, R11, R18, R5, PT ;  /* 0x000000120b107246 */ /* 0x000fe40003800105 */
[----:B-----5:R-:W-:Y:S01]  /*0e80*/  VIADDMNMX R14, R25, R14, R7, PT ;  /* 0x0000000e190e7246 */ /* 0x020fe20003800107 */
[----:B------:R-:W-:Y:S01]  /*0e90*/  LDS.128 R8, [R0+0x60] ;  /* 0x0000600000087984 */ /* 0x000fe20000000c00 */
[----:B------:R-:W-:-:S03]  /*0ea0*/  VIADDMNMX R18, R18, R25, R17, PT ;  /* 0x0000001912127246 */ /* 0x000fc60003800111 */
[----:B------:R-:W1:Y:S01]  /*0eb0*/  LDS.128 R4, [R0+-0x1fa0] ;  /* 0xffe0600000047984 */ /* 0x000e620000000c00 */
[----:B------:R-:W-:-:S03]  /*0ec0*/  VIADDMNMX R18, R19, R24, R18, PT ;  /* 0x0000001813127246 */ /* 0x000fc60003800112 */
[----:B------:R-:W2:Y:S04]  /*0ed0*/  LDS R17, [R2+0x80] ;  /* 0x0000800002117984 */ /* 0x000ea80000000800 */
[----:B------:R-:W-:Y:S01]  /*0ee0*/  LDS R25, [R2+0x280] ;  /* 0x0002800002197984 */ /* 0x000fe20000000800 */
[C---:B0-----:R-:W-:Y:S02]  /*0ef0*/  VIADDMNMX R12, R26.reuse, R15, R12, PT ;  /* 0x0000000f1a0c7246 */ /* 0x041fe4000380010c */
[----:B------:R-:W-:Y:S02]  /*0f00*/  VIADDMNMX R26, R26, R19, R16, PT ;  /* 0x000000131a1a7246 */ /* 0x000fe40003800110 */
[----:B------:R-:W-:Y:S01]  /*0f10*/  VIADDMNMX R15, R24, R15, R14, PT ;  /* 0x0000000f180f7246 */ /* 0x000fe2000380010e */
[----:B------:R-:W0:Y:S04]  /*0f20*/  LDS R16, [R2+0x180] ;  /* 0x0001800002107984 */ /* 0x000e280000000800 */
[----:B------:R-:W3:Y:S04]  /*0f30*/  LDS R14, [R2+0x100] ;  /* 0x00010000020e7984 */ /* 0x000ee80000000800 */
[----:B------:R-:W4:Y:S04]  /*0f40*/  LDS R19, [R2+0x200] ;  /* 0x0002000002137984 */ /* 0x000f280000000800 */
[----:B------:R-:W5:Y:S01]  /*0f50*/  LDS R24, [R2+0x300] ;  /* 0x0003000002187984 */ /* 0x000f620000000800 */
[----:B-1----:R-:W-:-:S02]  /*0f60*/  VIADDMNMX R12, R13, R4, R12, PT ;  /* 0x000000040d0c7246 */ /* 0x002fc4000380010c */
[----:B------:R-:W-:Y:S02]  /*0f70*/  VIADDMNMX R13, R13, R8, R26, PT ;  /* 0x000000080d0d7246 */ /* 0x000fe4000380011a */
[----:B------:R-:W1:Y:S01]  /*0f80*/  LDS R26, [R2+0x380] ;  /* 0x00038000021a7984 */ /* 0x000e620000000800 */
[----:B--2---:R-:W-:Y:S02]  /*0f90*/  VIADDMNMX R15, R17, R4, R15, PT ;  /* 0x00000004110f7246 */ /* 0x004fe4000380010f */
[----:B------:R-:W-:Y:S02]  /*0fa0*/  VIADDMNMX R18, R8, R17, R18, PT ;  /* 0x0000001108127246 */ /* 0x000fe40003800112 */
[-C--:B0-----:R-:W-:Y:S02]  /*0fb0*/  VIADDMNMX R15, R16, R5.reuse, R15, PT ;  /* 0x00000005100f7246 */ /* 0x081fe4000380010f */
[C---:B---3--:R-:W-:Y:S02]  /*0fc0*/  VIADDMNMX R4, R14.reuse, R5, R12, PT ;  /* 0x000000050e047246 */ /* 0x048fe4000380010c */
[----:B------:R-:W-:Y:S01]  /*0fd0*/  VIADDMNMX R8, R14, R9, R13, PT ;  /* 0x000000090e087246 */ /* 0x000fe2000380010d */
[----:B------:R-:W-:Y:S01]  /*0fe0*/  LDS R5, [R2+0x400] ;  /* 0x0004000002057984 */ /* 0x000fe20000000800 */
[----:B----4-:R-:W-:-:S02]  /*0ff0*/  VIADDMNMX R4, R19, R6, R4, PT ;  /* 0x0000000613047246 */ /* 0x010fc40003800104 */
[----:B------:R-:W-:Y:S02]  /*1000*/  VIADDMNMX R6, R25, R6, R15, PT ;  /* 0x0000000619067246 */ /* 0x000fe4000380010f */
[----:B------:R-:W-:Y:S01]  /*1010*/  VIADDMNMX R9, R9, R16, R18, PT ;  /* 0x0000001009097246 */ /* 0x000fe20003800112 */
[----:B------:R-:W0:Y:S01]  /*1020*/  LDS.128 R12, [R0+-0x1f90] ;  /* 0xffe07000000c7984 */ /* 0x000e220000000c00 */
[----:B------:R-:W-:Y:S02]  /*1030*/  VIADDMNMX R8, R19, R10, R8, PT ;  /* 0x0000000a13087246 */ /* 0x000fe40003800108 */
[----:B------:R-:W-:Y:S01]  /*1040*/  VIADDMNMX R10, R10, R25, R9, PT ;  /* 0x000000190a0a7246 */ /* 0x000fe20003800109 */
[----:B------:R-:W2:Y:S01]  /*1050*/  LDS.128 R16, [R0+0x70] ;  /* 0x0000700000107984 */ /* 0x000ea20000000c00 */
[C---:B-----5:R-:W-:Y:S02]  /*1060*/  VIADDMNMX R4, R24.reuse, R7, R4, PT ;  /* 0x0000000718047246 */ /* 0x060fe40003800104 */
[----:B------:R-:W-:Y:S01]  /*1070*/  VIADDMNMX R24, R24, R11, R8, PT ;  /* 0x0000000b18187246 */ /* 0x000fe20003800108 */
[----:B------:R-:W3:Y:S01]  /*1080*/  LDS R9, [R2+0x480] ;  /* 0x0004800002097984 */ /* 0x000ee20000000800 */
[----:B-1----:R-:W-:-:S02]  /*1090*/  VIADDMNMX R7, R26, R7, R6, PT ;  /* 0x000000071a077246 */ /* 0x002fc40003800106 */
[----:B------:R-:W-:Y:S01]  /*10a0*/  VIADDMNMX R10, R11, R26, R10, PT ;  /* 0x0000001a0b0a7246 */ /* 0x000fe2000380010a */
[----:B------:R-:W1:Y:S04]  /*10b0*/  LDS R6, [R2+0x500] ;  /* 0x0005000002067984 */ /* 0x000e680000000800 */
[----:B------:R-:W4:Y:S04]  /*10c0*/  LDS R8, [R2+0x580] ;  /* 0x0005800002087984 */ /* 0x000f280000000800 */
[----:B------:R-:W5:Y:S04]  /*10d0*/  LDS R11, [R2+0x600] ;  /* 0x00060000020b7984 */ /* 0x000f680000000800 */
[----:B------:R-:W5:Y:S04]  /*10e0*/  LDS R25, [R2+0x680] ;  /* 0x0006800002197984 */ /* 0x000f680000000800 */
[----:B------:R-:W5:Y:S01]  /*10f0*/  LDS R26, [R2+0x700] ;  /* 0x00070000021a7984 */ /* 0x000f620000000800 */
[----:B0-----:R-:W-:-:S02]  /*1100*/  VIADDMNMX R4, R5, R12, R4, PT ;  /* 0x0000000c05047246 */ /* 0x001fc40003800104 */
[----:B--2---:R-:W-:Y:S02]  /*1110*/  VIADDMNMX R5, R5, R16, R24, PT ;  /* 0x0000001005057246 */ /* 0x004fe40003800118 */
[----:B------:R-:W0:Y:S01]  /*1120*/  LDS R24, [R2+0x780] ;  /* 0x0007800002187984 */ /* 0x000e220000000800 */
[----:B---3--:R-:W-:Y:S02]  /*1130*/  VIADDMNMX R7, R9, R12, R7, PT ;  /* 0x0000000c09077246 */ /* 0x008fe40003800107 */
[----:B------:R-:W-:Y:S02]  /*1140*/  VIADDMNMX R10, R16, R9, R10, PT ;  /* 0x00000009100a7246 */ /* 0x000fe4000380010a */
[C---:B-1----:R-:W-:Y:S02]  /*1150*/  VIADDMNMX R4, R6.reuse, R13, R4, PT ;  /* 0x0000000d06047246 */ /* 0x042fe40003800104 */
[----:B------:R-:W-:Y:S02]  /*1160*/  VIADDMNMX R5, R6, R17, R5, PT ;  /* 0x0000001106057246 */ /* 0x000fe40003800105 */
[----:B----4-:R-:W-:-:S02]  /*1170*/  VIADDMNMX R7, R8, R13, R7, PT ;  /* 0x0000000d08077246 */ /* 0x010fc40003800107 */
[----:B------:R-:W-:Y:S01]  /*1180*/  VIADDMNMX R17, R17, R8, R10, PT ;  /* 0x0000000811117246 */ /* 0x000fe2000380010a */
[----:B------:R-:W-:Y:S01]  /*1190*/  LDS R13, [R2+0x800] ;  /* 0x00080000020d7984 */ /* 0x000fe20000000800 */
[C---:B-----5:R-:W-:Y:S02]  /*11a0*/  VIADDMNMX R12, R11.reuse, R14, R4, PT ;  /* 0x0000000e0b0c7246 */ /* 0x060fe40003800104 */
[----:B------:R-:W-:Y:S02]  /*11b0*/  VIADDMNMX R16, R11, R18, R5, PT ;  /* 0x000000120b107246 */ /* 0x000fe40003800105 */
[----:B------:R-:W-:Y:S01]  /*11c0*/  VIADDMNMX R14, R25, R14, R7, PT ;  /* 0x0000000e190e7246 */ /* 0x000fe20003800107 */
[----:B------:R-:W-:Y:S01]  /*11d0*/  LDS.128 R8, [R0+0x80] ;  /* 0x0000800000087984 */ /* 0x000fe20000000c00 */
[----:B------:R-:W-:Y:S02]  /*11e0*/  VIADDMNMX R18, R18, R25, R17, PT ;  /* 0x0000001912127246 */ /* 0x000fe40003800111 */
[C---:B------:R-:W-:Y:S01]  /*11f0*/  VIADDMNMX R12, R26.reuse, R15, R12, PT ;  /* 0x0000000f1a0c7246 */ /* 0x040fe2000380010c */
[----:B------:R-:W1:Y:S01]  /*1200*/  LDS.128 R4, [R0+-0x1f80] ;  /* 0xffe0800000047984 */ /* 0x000e620000000c00 */
[----:B------:R-:W-:-:S03]  /*1210*/  VIADDMNMX R26, R26, R19, R16, PT ;  /* 0x000000131a1a7246 */ /* 0x000fc60003800110 */
[----:B------:R-:W2:Y:S04]  /*1220*/  LDS R17, [R2+0x880] ;  /* 0x0008800002117984 */ /* 0x000ea80000000800 */
[----:B------:R-:W3:Y:S04]  /*1230*/  LDS R16, [R2+0x980] ;  /* 0x0009800002107984 */ /* 0x000ee80000000800 */
[----:B------:R-:W-:Y:S01]  /*1240*/  LDS R25, [R2+0xa80] ;  /* 0x000a800002197984 */ /* 0x000fe20000000800 */
[----:B0-----:R-:W-:-:S03]  /*1250*/  VIADDMNMX R15, R24, R15, R14, PT ;  /* 0x0000000f180f7246 */ /* 0x001fc6000380010e */
[----:B------:R-:W0:Y:S01]  /*1260*/  LDS R14, [R2+0x900] ;  /* 0x00090000020e7984 */ /* 0x000e220000000800 */
[----:B------:R-:W-:-:S03]  /*1270*/  VIADDMNMX R18, R19, R24, R18, PT ;  /* 0x0000001813127246 */ /* 0x000fc60003800112 */
[----:B------:R-:W4:Y:S04]  /*1280*/  LDS R19, [R2+0xa00] ;  /* 0x000a000002137984 */ /* 0x000f280000000800 */
[----:B------:R-:W5:Y:S01]  /*1290*/  LDS R24, [R2+0xb00] ;  /* 0x000b000002187984 */ /* 0x000f620000000800 */
[C---:B-1----:R-:W-:Y:S02]  /*12a0*/  VIADDMNMX R12, R13.reuse, R4, R12, PT ;  /* 0x000000040d0c7246 */ /* 0x042fe4000380010c */
[----:B------:R-:W-:Y:S02]  /*12b0*/  VIADDMNMX R13, R13, R8, R26, PT ;  /* 0x000000080d0d7246 */ /* 0x000fe4000380011a */
[----:B------:R-:W1:Y:S01]  /*12c0*/  LDS R26, [R2+0xb80] ;  /* 0x000b8000021a7984 */ /* 0x000e620000000800 */
[----:B--2---:R-:W-:-:S02]  /*12d0*/  VIADDMNMX R15, R17, R4, R15, PT ;  /* 0x00000004110f7246 */ /* 0x004fc4000380010f */
[----:B------:R-:W-:Y:S02]  /*12e0*/  VIADDMNMX R18, R8, R17, R18, PT ;  /* 0x0000001108127246 */ /* 0x000fe40003800112 */
[-C--:B---3--:R-:W-:Y:S02]  /*12f0*/  VIADDMNMX R15, R16, R5.reuse, R15, PT ;  /* 0x00000005100f7246 */ /* 0x088fe4000380010f */
[C---:B0-----:R-:W-:Y:S02]  /*1300*/  VIADDMNMX R4, R14.reuse, R5, R12, PT ;  /* 0x000000050e047246 */ /* 0x041fe4000380010c */
[----:B------:R-:W-:Y:S01]  /*1310*/  VIADDMNMX R8, R14, R9, R13, PT ;  /* 0x000000090e087246 */ /* 0x000fe2000380010d */
[----:B------:R-:W-:Y:S01]  /*1320*/  LDS R5, [R2+0xc00] ;  /* 0x000c000002057984 */ /* 0x000fe20000000800 */
[----:B------:R-:W-:Y:S02]  /*1330*/  VIADDMNMX R9, R9, R16, R18, PT ;  /* 0x0000001009097246 */ /* 0x000fe40003800112 */
[----:B----4-:R-:W-:-:S02]  /*1340*/  VIADDMNMX R4, R19, R6, R4, PT ;  /* 0x0000000613047246 */ /* 0x010fc40003800104 */
[----:B------:R-:W-:Y:S02]  /*1350*/  VIADDMNMX R8, R19, R10, R8, PT ;  /* 0x0000000a13087246 */ /* 0x000fe40003800108 */
[----:B------:R-:W-:Y:S01]  /*1360*/  VIADDMNMX R6, R25, R6, R15, PT ;  /* 0x0000000619067246 */ /* 0x000fe2000380010f */
[----:B------:R-:W0:Y:S01]  /*1370*/  LDS.128 R16, [R0+-0x1f70] ;  /* 0xffe0900000107984 */ /* 0x000e220000000c00 */
[----:B------:R-:W-:Y:S02]  /*1380*/  VIADDMNMX R10, R10, R25, R9, PT ;  /* 0x000000190a0a7246 */ /* 0x000fe40003800109 */
[C---:B-----5:R-:W-:Y:S01]  /*1390*/  VIADDMNMX R4, R24.reuse, R7, R4, PT ;  /* 0x0000000718047246 */ /* 0x060fe20003800104 */
[----:B------:R-:W2:Y:S01]  /*13a0*/  LDS.128 R12, [R0+0x90] ;  /* 0x00009000000c7984 */ /* 0x000ea20000000c00 */
[----:B------:R-:W-:-:S03]  /*13b0*/  VIADDMNMX R24, R24, R11, R8, PT ;  /* 0x0000000b18187246 */ /* 0x000fc60003800108 */
[----:B------:R-:W3:Y:S04]  /*13c0*/  LDS R9, [R2+0xc80] ;  /* 0x000c800002097984 */ /* 0x000ee80000000800 */
[----:B------:R-:W-:Y:S01]  /*13d0*/  LDS R25, [R2+0xe00] ;  /* 0x000e000002197984 */ /* 0x000fe20000000800 */
[----:B-1----:R-:W-:-:S03]  /*13e0*/  VIADDMNMX R7, R26, R7, R6, PT ;  /* 0x000000071a077246 */ /* 0x002fc60003800106 */
[----:B------:R-:W1:Y:S01]  /*13f0*/  LDS R6, [R2+0xd00] ;  /* 0x000d000002067984 */ /* 0x000e620000000800 */
[----:B------:R-:W-:-:S03]  /*1400*/  VIADDMNMX R26, R11, R26, R10, PT ;  /* 0x0000001a0b1a7246 */ /* 0x000fc6000380010a */
[----:B------:R-:W4:Y:S04]  /*1410*/  LDS R10, [R2+0xd80] ;  /* 0x000d8000020a7984 */ /* 0x000f280000000800 */
[----:B------:R-:W5:Y:S04]  /*1420*/  LDS R11, [R2+0xe80] ;  /* 0x000e8000020b7984 */ /* 0x000f680000000800 */
[----:B------:R-:W5:Y:S01]  /*1430*/  LDS R8, [R2+0xf00] ;  /* 0x000f000002087984 */ /* 0x000f620000000800 */
[C---:B0-----:R-:W-:Y:S02]  /*1440*/  VIADDMNMX R4, R5.reuse, R16, R4, PT ;  /* 0x0000001005047246 */ /* 0x041fe40003800104 */
[----:B--2---:R-:W-:-:S02]  /*1450*/  VIADDMNMX R5, R5, R12, R24, PT ;  /* 0x0000000c05057246 */ /* 0x004fc40003800118 */
[----:B------:R-:W0:Y:S01]  /*1460*/  LDS R24, [R2+0xf80] ;  /* 0x000f800002187984 */ /* 0x000e220000000800 */
[----:B---3--:R-:W-:Y:S02]  /*1470*/  VIADDMNMX R7, R9, R16, R7, PT ;  /* 0x0000001009077246 */ /* 0x008fe40003800107 */
[----:B------:R-:W-:Y:S01]  /*1480*/  VIADDMNMX R26, R12, R9, R26, PT ;  /* 0x000000090c1a7246 */ /* 0x000fe2000380011a */
[----:B------:R-:W-:Y:S01]  /*1490*/  LDS R16, [R2+0x1100] ;  /* 0x0011000002107984 */ /* 0x000fe20000000800 */
[C---:B-1----:R-:W-:Y:S02]  /*14a0*/  VIADDMNMX R4, R6.reuse, R17, R4, PT ;  /* 0x0000001106047246 */ /* 0x042fe40003800104 */
[----:B------:R-:W-:Y:S02]  /*14b0*/  VIADDMNMX R5, R6, R13, R5, PT ;  /* 0x0000000d06057246 */ /* 0x000fe40003800105 */
[----:B----4-:R-:W-:Y:S02]  /*14c0*/  VIADDMNMX R7, R10, R17, R7, PT ;  /* 0x000000110a077246 */ /* 0x010fe40003800107 */
[----:B------:R-:W-:Y:S01]  /*14d0*/  VIADDMNMX R26, R13, R10, R26, PT ;  /* 0x0000000a0d1a7246 */ /* 0x000fe2000380011a */
[----:B------:R-:W-:Y:S01]  /*14e0*/  LDS R17, [R2+0x1080] ;  /* 0x0010800002117984 */ /* 0x000fe20000000800 */
[----:B------:R-:W-:-:S02]  /*14f0*/  VIADDMNMX R9, R25, R18, R4, PT ;  /* 0x0000001219097246 */ /* 0x000fc40003800104 */
[----:B------:R-:W-:Y:S01]  /*1500*/  VIADDMNMX R12, R25, R14, R5, PT ;  /* 0x0000000e190c7246 */ /* 0x000fe20003800105 */
[----:B------:R-:W-:Y:S01]  /*1510*/  LDS R13, [R2+0x1000] ;  /* 0x00100000020d7984 */ /* 0x000fe20000000800 */
[----:B-----5:R-:W-:Y:S02]  /*1520*/  VIADDMNMX R18, R11, R18, R7, PT ;  /* 0x000000120b127246 */ /* 0x020fe40003800107 */
[----:B------:R-:W-:Y:S01]  /*1530*/  VIADDMNMX R26, R14, R11, R26, PT ;  /* 0x0000000b0e1a7246 */ /* 0x000fe2000380011a */
[----:B------:R-:W1:Y:S01]  /*1540*/  LDS.128 R4, [R0+-0x1f60] ;  /* 0xffe0a00000047984 */ /* 0x000e620000000c00 */
[C---:B------:R-:W-:Y:S02]  /*1550*/  VIADDMNMX R14, R8.reuse, R19, R9, PT ;  /* 0x00000013080e7246 */ /* 0x040fe40003800109 */
[----:B------:R-:W-:Y:S01]  /*1560*/  VIADDMNMX R12, R8, R15, R12, PT ;  /* 0x0000000f080c7246 */ /* 0x000fe2000380010c */
[----:B------:R-:W-:Y:S04]  /*1570*/  LDS R25, [R2+0x1280] ;  /* 0x0012800002197984 */ /* 0x000fe80000000800 */
[----:B------:R-:W2:Y:S01]  /*1580*/  LDS.128 R8, [R0+0xa0] ;  /* 0x0000a00000087984 */ /* 0x000ea20000000c00 */
[----:B0-----:R-:W-:-:S03]  /*1590*/  VIADDMNMX R19, R24, R19, R18, PT ;  /* 0x0000001318137246 */ /* 0x001fc60003800112 */
[----:B------:R-:W0:Y:S01]  /*15a0*/  LDS R18, [R2+0x1180] ;  /* 0x0011800002127984 */ /* 0x000e220000000800 */
[----:B------:R-:W-:-:S03]  /*15b0*/  VIADDMNMX R26, R15, R24, R26, PT ;  /* 0x000000180f1a7246 */ /* 0x000fc6000380011a */
[----:B------:R-:W3:Y:S01]  /*15c0*/  LDS R15, [R2+0x1200] ;  /* 0x00120000020f7984 */ /* 0x000ee20000000800 */
[-C--:B-1----:R-:W-:Y:S02]  /*15d0*/  VIADDMNMX R14, R13, R4.reuse, R14, PT ;  /* 0x000000040d0e7246 */ /* 0x082fe4000380010e */
[----:B------:R-:W-:Y:S02]  /*15e0*/  VIADDMNMX R19, R17, R4, R19, PT ;  /* 0x0000000411137246 */ /* 0x000fe40003800113 */
[----:B------:R-:W1:Y:S01]  /*15f0*/  LDS R4, [R2+0x1300] ;  /* 0x0013000002047984 */ /* 0x000e620000000800 */
[----:B------:R-:W-:Y:S02]  /*1600*/  VIADDMNMX R14, R16, R5, R14, PT ;  /* 0x00000005100e7246 */ /* 0x000fe4000380010e */
[----:B--2---:R-:W-:Y:S02]  /*1610*/  VIADDMNMX R12, R13, R8, R12, PT ;  /* 0x000000080d0c7246 */ /* 0x004fe4000380010c */
[----:B------:R-:W-:-:S02]  /*1620*/  VIADDMNMX R26, R8, R17, R26, PT ;  /* 0x00000011081a7246 */ /* 0x000fc4000380011a */
[----:B------:R-:W2:Y:S01]  /*1630*/  LDS R8, [R2+0x1380] ;  /* 0x0013800002087984 */ /* 0x000ea20000000800 */
[----:B------:R-:W-:Y:S02]  /*1640*/  VIADDMNMX R12, R16, R9, R12, PT ;  /* 0x00000009100c7246 */ /* 0x000fe4000380010c */
[----:B0-----:R-:W-:Y:S02]  /*1650*/  VIADDMNMX R19, R18, R5, R19, PT ;  /* 0x0000000512137246 */ /* 0x001fe40003800113 */
[----:B------:R-:W-:Y:S01]  /*1660*/  VIADDMNMX R9, R9, R18, R26, PT ;  /* 0x0000001209097246 */ /* 0x000fe2000380011a */
[----:B------:R-:W-:Y:S01]  /*1670*/  LDS R5, [R2+0x1400] ;  /* 0x0014000002057984 */ /* 0x000fe20000000800 */
[-C--:B------:R-:W-:Y:S02]  /*1680*/  VIADDMNMX R26, R25, R6.reuse, R19, PT ;  /* 0x00000006191a7246 */ /* 0x080fe40003800113 */
[C---:B---3--:R-:W-:Y:S01]  /*1690*/  VIADDMNMX R24, R15.reuse, R6, R14, PT ;  /* 0x000000060f187246 */ /* 0x048fe2000380010e */
[----:B------:R-:W0:Y:S01]  /*16a0*/  LDS.128 R16, [R0+-0x1f50] ;  /* 0xffe0b00000107984 */ /* 0x000e220000000c00 */
[----:B------:R-:W-:-:S02]  /*16b0*/  VIADDMNMX R27, R15, R10, R12, PT ;  /* 0x0000000a0f1b7246 */ /* 0x000fc4000380010c */
[----:B------:R-:W-:Y:S01]  /*16c0*/  VIADDMNMX R25, R10, R25, R9, PT ;  /* 0x000000190a197246 */ /* 0x000fe20003800109 */
[----:B------:R-:W3:Y:S04]  /*16d0*/  LDS.128 R12, [R0+0xb0] ;  /* 0x0000b000000c7984 */ /* 0x000ee80000000c00 */
[----:B------:R-:W4:Y:S01]  /*16e0*/  LDS R9, [R2+0x1480] ;  /* 0x0014800002097984 */ /* 0x000f220000000800 */
[C---:B-1----:R-:W-:Y:S02]  /*16f0*/  VIADDMNMX R6, R4.reuse, R7, R24, PT ;  /* 0x0000000704067246 */ /* 0x042fe40003800118 */
[----:B------:R-:W-:Y:S01]  /*1700*/  VIADDMNMX R10, R4, R11, R27, PT ;  /* 0x0000000b040a7246 */ /* 0x000fe2000380011b */
[----:B------:R-:W1:Y:S04]  /*1710*/  LDS R24, [R2+0x1580] ;  /* 0x0015800002187984 */ /* 0x000e680000000800 */
[----:B------:R-:W5:Y:S01]  /*1720*/  LDS R4, [R2+0x1500] ;  /* 0x0015000002047984 */ /* 0x000f620000000800 */
[----:B--2---:R-:W-:-:S02]  /*1730*/  VIADDMNMX R7, R8, R7, R26, PT ;  /* 0x0000000708077246 */ /* 0x004fc4000380011a */
[----:B------:R-:W-:Y:S02]  /*1740*/  VIADDMNMX R26, R11, R8, R25, PT ;  /* 0x000000080b1a7246 */ /* 0x000fe40003800119 */
[----:B------:R-:W2:Y:S04]  /*1750*/  LDS R25, [R2+0x1600] ;  /* 0x0016000002197984 */ /* 0x000ea80000000800 */
[----:B------:R-:W2:Y:S01]  /*1760*/  LDS R11, [R2+0x1680] ;  /* 0x00168000020b7984 */ /* 0x000ea20000000800 */
[----:B0-----:R-:W-:-:S03]  /*1770*/  VIADDMNMX R27, R5, R16, R6, PT ;  /* 0x00000010051b7246 */ /* 0x001fc60003800106 */
[----:B------:R-:W0:Y:S01]  /*1780*/  LDS R8, [R2+0x1780] ;  /* 0x0017800002087984 */ /* 0x000e220000000800 */
[----:B---3--:R-:W-:-:S03]  /*1790*/  VIADDMNMX R10, R5, R12, R10, PT ;  /* 0x0000000c050a7246 */ /* 0x008fc6000380010a */
[----:B------:R-:W3:Y:S01]  /*17a0*/  LDS R6, [R2+0x1700] ;  /* 0x0017000002067984 */ /* 0x000ee20000000800 */
[----:B----4-:R-:W-:Y:S02]  /*17b0*/  VIADDMNMX R7, R9, R16, R7, PT ;  /* 0x0000001009077246 */ /* 0x010fe40003800107 */
[----:B------:R-:W-:Y:S02]  /*17c0*/  VIADDMNMX R26, R12, R9, R26, PT ;  /* 0x000000090c1a7246 */ /* 0x000fe4000380011a */
[----:B-1----:R-:W-:Y:S02]  /*17d0*/  VIADDMNMX R7, R24, R17, R7, PT ;  /* 0x0000001118077246 */ /* 0x002fe40003800107 */
[----:B------:R-:W-:Y:S02]  /*17e0*/  VIADDMNMX R26, R13, R24, R26, PT ;  /* 0x000000180d1a7246 */ /* 0x000fe4000380011a */
[C---:B-----5:R-:W-:Y:S02]  /*17f0*/  VIADDMNMX R10, R4.reuse, R13, R10, PT ;  /* 0x0000000d040a7246 */ /* 0x060fe4000380010a */
[----:B------:R-:W-:Y:S01]  /*1800*/  VIADDMNMX R27, R4, R17, R27, PT ;  /* 0x00000011041b7246 */ /* 0x000fe2000380011b */
[----:B------:R-:W-:Y:S01]  /*1810*/  LDS R13, [R2+0x1a00] ;  /* 0x001a0000020d7984 */ /* 0x000fe20000000800 */
[----:B--2---:R-:W-:-:S02]  /*1820*/  VIADDMNMX R10, R25, R14, R10, PT ;  /* 0x0000000e190a7246 */ /* 0x004fc4000380010a */
[-C--:B------:R-:W-:Y:S02]  /*1830*/  VIADDMNMX R9, R25, R18.reuse, R27, PT ;  /* 0x0000001219097246 */ /* 0x080fe4000380011b */
[----:B------:R-:W-:Y:S01]  /*1840*/  VIADDMNMX R7, R11, R18, R7, PT ;  /* 0x000000120b077246 */ /* 0x000fe20003800107 */
[----:B------:R-:W-:Y:S01]  /*1850*/  LDS R25, [R2+0x1880] ;  /* 0x0018800002197984 */ /* 0x000fe20000000800 */
[----:B------:R-:W-:Y:S02]  /*1860*/  VIADDMNMX R14, R14, R11, R26, PT ;  /* 0x0000000b0e0e7246 */ /* 0x000fe4000380011a */
[-C--:B0-----:R-:W-:Y:S01]  /*1870*/  VIADDMNMX R12, R8, R19.reuse, R7, PT ;  /* 0x00000013080c7246 */ /* 0x081fe20003800107 */
[----:B------:R-:W-:Y:S01]  /*1880*/  LDS R26, [R2+0x2780] ;  /* 0x00278000021a7984 */ /* 0x000fe20000000800 */
[C---:B---3--:R-:W-:Y:S02]  /*1890*/  VIADDMNMX R9, R6.reuse, R19, R9, PT ;  /* 0x0000001306097246 */ /* 0x048fe40003800109 */
[----:B------:R-:W-:Y:S01]  /*18a0*/  VIADDMNMX R11, R6, R15, R10, PT ;  /* 0x0000000f060b7246 */ /* 0x000fe2000380010a */
[----:B------:R-:W-:Y:S01]  /*18b0*/  LDS.128 R16, [R0+-0x1f40] ;  /* 0xffe0c00000107984 */ /* 0x000fe20000000c00 */
[----:B------:R-:W-:-:S03]  /*18c0*/  VIADDMNMX R15, R15, R8, R14, PT ;  /* 0x000000080f0f7246 */ /* 0x000fc6000380010e */
[----:B------:R-:W0:Y:S04]  /*18d0*/  LDS R10, [R2+0x1800] ;  /* 0x00180000020a7984 */ /* 0x000e280000000800 */
[----:B------:R-:W1:Y:S04]  /*18e0*/  LDS.128 R4, [R0+0xc0] ;  /* 0x0000c00000047984 */ /* 0x000e680000000c00 */
[----:B------:R-:W2:Y:S04]  /*18f0*/  LDS R14, [R2+0x1900] ;  /* 0x00190000020e7984 */ /* 0x000ea80000000800 */
[----:B------:R-:W3:Y:S01]  /*1900*/  LDS R8, [R2+0x1980] ;  /* 0x0019800002087984 */ /* 0x000ee20000000800 */
[----:B0-----:R-:W-:-:S02]  /*1910*/  VIADDMNMX R9, R10, R16, R9, PT ;  /* 0x000000100a097246 */ /* 0x001fc40003800109 */
[----:B------:R-:W-:Y:S02]  /*1920*/  VIADDMNMX R16, R25, R16, R12, PT ;  /* 0x0000001019107246 */ /* 0x000fe4000380010c */
[----:B-1----:R-:W-:Y:S01]  /*1930*/  VIADDMNMX R11, R10, R4, R11, PT ;  /* 0x000000040a0b7246 */ /* 0x002fe2000380010b */
[----:B------:R-:W-:Y:S01]  /*1940*/  LDS R12, [R2+0x1b00] ;  /* 0x001b0000020c7984 */ /* 0x000fe20000000800 */
[----:B------:R-:W-:Y:S02]  /*1950*/  VIADDMNMX R24, R4, R25, R15, PT ;  /* 0x0000001904187246 */ /* 0x000fe4000380010f */
[C---:B--2---:R-:W-:Y:S01]  /*1960*/  VIADDMNMX R9, R14.reuse, R17, R9, PT ;  /* 0x000000110e097246 */ /* 0x044fe20003800109 */
[----:B------:R-:W0:Y:S01]  /*1970*/  LDS R15, [R2+0x1a80] ;  /* 0x001a8000020f7984 */ /* 0x000e220000000800 */
[----:B------:R-:W-:Y:S02]  /*1980*/  VIADDMNMX R11, R14, R5, R11, PT ;  /* 0x000000050e0b7246 */ /* 0x000fe4000380010b */
[----:B------:R-:W-:Y:S01]  /*1990*/  VIADDMNMX R14, R13, R18, R9, PT ;  /* 0x000000120d0e7246 */ /* 0x000fe20003800109 */
[----:B------:R-:W1:Y:S01]  /*19a0*/  LDS R4, [R2+0x1b80] ;  /* 0x001b800002047984 */ /* 0x000e620000000800 */
[----:B---3--:R-:W-:-:S02]  /*19b0*/  VIADDMNMX R16, R8, R17, R16, PT ;  /* 0x0000001108107246 */ /* 0x008fc40003800110 */
[----:B------:R-:W-:Y:S01]  /*19c0*/  VIADDMNMX R24, R5, R8, R24, PT ;  /* 0x0000000805187246 */ /* 0x000fe20003800118 */
[----:B------:R-:W-:Y:S01]  /*19d0*/  LDS R17, [R2+0x1c80] ;  /* 0x001c800002117984 */ /* 0x000fe20000000800 */
[----:B------:R-:W-:-:S03]  /*19e0*/  VIADDMNMX R13, R13, R6, R11, PT ;  /* 0x000000060d0d7246 */ /* 0x000fc6000380010b */
[----:B------:R-:W-:Y:S04]  /*19f0*/  LDS R5, [R2+0x1c00] ;  /* 0x001c000002057984 */ /* 0x000fe80000000800 */
[----:B------:R-:W2:Y:S01]  /*1a00*/  LDS.128 R8, [R0+-0x1f30] ;  /* 0xffe0d00000087984 */ /* 0x000ea20000000c00 */
[----:B0-----:R-:W-:Y:S02]  /*1a10*/  VIADDMNMX R18, R15, R18, R16, PT ;  /* 0x000000120f127246 */ /* 0x001fe40003800110 */
[----:B------:R-:W-:Y:S02]  /*1a20*/  VIADDMNMX R24, R6, R15, R24, PT ;  /* 0x0000000f06187246 */ /* 0x000fe40003800118 */
[C---:B------:R-:W-:Y:S02]  /*1a30*/  VIADDMNMX R16, R12.reuse, R19, R14, PT ;  /* 0x000000130c107246 */ /* 0x040fe4000380010e */
[----:B------:R-:W-:-:S02]  /*1a40*/  VIADDMNMX R6, R12, R7, R13, PT ;  /* 0x000000070c067246 */ /* 0x000fc4000380010d */
[----:B------:R-:W0:Y:S01]  /*1a50*/  LDS.128 R12, [R0+0xd0] ;  /* 0x0000d000000c7984 */ /* 0x000e220000000c00 */
[----:B-1----:R-:W-:Y:S02]  /*1a60*/  VIADDMNMX R25, R4, R19, R18, PT ;  /* 0x0000001304197246 */ /* 0x002fe40003800112 */
[----:B------:R-:W-:Y:S01]  /*1a70*/  VIADDMNMX R24, R7, R4, R24, PT ;  /* 0x0000000407187246 */ /* 0x000fe20003800118 */
[----:B------:R-:W-:Y:S01]  /*1a80*/  LDS R19, [R2+0x1e00] ;  /* 0x001e000002137984 */ /* 0x000fe20000000800 */
[----:B--2---:R-:W-:-:S03]  /*1a90*/  VIADDMNMX R18, R5, R8, R16, PT ;  /* 0x0000000805127246 */ /* 0x004fc60003800110 */
[----:B------:R-:W1:Y:S01]  /*1aa0*/  LDS R4, [R2+0x1d00] ;  /* 0x001d000002047984 */ /* 0x000e620000000800 */
[----:B------:R-:W-:-:S03]  /*1ab0*/  VIADDMNMX R25, R17, R8, R25, PT ;  /* 0x0000000811197246 */ /* 0x000fc60003800119 */
[----:B------:R-:W2:Y:S04]  /*1ac0*/  LDS R16, [R2+0x1d80] ;  /* 0x001d800002107984 */ /* 0x000ea80000000800 */
[----:B------:R-:W3:Y:S04]  /*1ad0*/  LDS R7, [R2+0x1e80] ;  /* 0x001e800002077984 */ /* 0x000ee80000000800 */
[----:B------:R-:W-:Y:S01]  /*1ae0*/  LDS R8, [R2+0x1f80] ;  /* 0x001f800002087984 */ /* 0x000fe20000000800 */
[----:B0-----:R-:W-:Y:S02]  /*1af0*/  VIADDMNMX R6, R5, R12, R6, PT ;  /* 0x0000000c05067246 */ /* 0x001fe40003800106 */
[----:B------:R-:W-:-:S02]  /*1b00*/  VIADDMNMX R24, R12, R17, R24, PT ;  /* 0x000000110c187246 */ /* 0x000fc40003800118 */
[----:B------:R-:W0:Y:S01]  /*1b10*/  LDS R12, [R2+0x1f00] ;  /* 0x001f0000020c7984 */ /* 0x000e220000000800 */
[C---:B-1----:R-:W-:Y:S02]  /*1b20*/  VIADDMNMX R18, R4.reuse, R9, R18, PT ;  /* 0x0000000904127246 */ /* 0x042fe40003800112 */
[----:B------:R-:W-:Y:S02]  /*1b30*/  VIADDMNMX R6, R4, R13, R6, PT ;  /* 0x0000000d04067246 */ /* 0x000fe40003800106 */
[----:B--2---:R-:W-:Y:S02]  /*1b40*/  VIADDMNMX R25, R16, R9, R25, PT ;  /* 0x0000000910197246 */ /* 0x004fe40003800119 */
[----:B------:R-:W-:Y:S01]  /*1b50*/  VIADDMNMX R16, R13, R16, R24, PT ;  /* 0x000000100d107246 */ /* 0x000fe20003800118 */
[----:B------:R-:W-:Y:S01]  /*1b60*/  LDS R9, [R2+0x2000] ;  /* 0x0020000002097984 */ /* 0x000fe20000000800 */
[C---:B------:R-:W-:Y:S02]  /*1b70*/  VIADDMNMX R24, R19.reuse, R14, R6, PT ;  /* 0x0000000e13187246 */ /* 0x040fe40003800106 */
[----:B------:R-:W-:-:S02]  /*1b80*/  VIADDMNMX R13, R19, R10, R18, PT ;  /* 0x0000000a130d7246 */ /* 0x000fc40003800112 */
[----:B---3--:R-:W-:Y:S02]  /*1b90*/  VIADDMNMX R25, R7, R10, R25, PT ;  /* 0x0000000a07197246 */ /* 0x008fe40003800119 */
[----:B------:R-:W-:Y:S02]  /*1ba0*/  VIADDMNMX R14, R14, R7, R16, PT ;  /* 0x000000070e0e7246 */ /* 0x000fe40003800110 */
[----:B------:R-:W1:Y:S04]  /*1bb0*/  LDS.128 R4, [R0+-0x1f20] ;  /* 0xffe0e00000047984 */ /* 0x000e680000000c00 */
[----:B------:R-:W2:Y:S01]  /*1bc0*/  LDS.128 R16, [R0+0xe0] ;  /* 0x0000e00000107984 */ /* 0x000ea20000000c00 */
[C---:B0-----:R-:W-:Y:S02]  /*1bd0*/  VIADDMNMX R10, R12.reuse, R11, R13, PT ;  /* 0x0000000b0c0a7246 */ /* 0x041fe4000380010d */
[----:B------:R-:W-:Y:S01]  /*1be0*/  VIADDMNMX R12, R12, R15, R24, PT ;  /* 0x0000000f0c0c7246 */ /* 0x000fe20003800118 */
[----:B------:R-:W-:Y:S01]  /*1bf0*/  LDS R13, [R2+0x2280] ;  /* 0x00228000020d7984 */ /* 0x000fe20000000800 */
[----:B------:R-:W-:-:S02]  /*1c00*/  VIADDMNMX R24, R15, R8, R14, PT ;  /* 0x000000080f187246 */ /* 0x000fc4000380010e */
[----:B------:R-:W-:Y:S01]  /*1c10*/  VIADDMNMX R11, R8, R11, R25, PT ;  /* 0x0000000b080b7246 */ /* 0x000fe20003800119 */
[----:B------:R-:W0:Y:S04]  /*1c20*/  LDS R15, [R2+0x2080] ;  /* 0x00208000020f7984 */ /* 0x000e280000000800 */
[----:B------:R-:W3:Y:S04]  /*1c30*/  LDS R14, [R2+0x2100] ;  /* 0x00210000020e7984 */ /* 0x000ee80000000800 */
[----:B------:R-:W4:Y:S01]  /*1c40*/  LDS R8, [R2+0x2180] ;  /* 0x0021800002087984 */ /* 0x000f220000000800 */
[----:B-1----:R-:W-:-:S02]  /*1c50*/  VIADDMNMX R10, R9, R4, R10, PT ;  /* 0x00000004090a7246 */ /* 0x002fc4000380010a */
[----:B--2---:R-:W-:Y:S02]  /*1c60*/  VIADDMNMX R12, R9, R16, R12, PT ;  /* 0x00000010090c7246 */ /* 0x004fe4000380010c */
[----:B------:R-:W1:Y:S01]  /*1c70*/  LDS R9, [R2+0x2200] ;  /* 0x0022000002097984 */ /* 0x000e620000000800 */
[----:B0-----:R-:W-:Y:S02]  /*1c80*/  VIADDMNMX R11, R15, R4, R11, PT ;  /* 0x000000040f0b7246 */ /* 0x001fe4000380010b */
[----:B------:R-:W-:Y:S01]  /*1c90*/  VIADDMNMX R24, R16, R15, R24, PT ;  /* 0x0000000f10187246 */ /* 0x000fe20003800118 */
[----:B------:R-:W0:Y:S01]  /*1ca0*/  LDS R4, [R2+0x2300] ;  /* 0x0023000002047984 */ /* 0x000e220000000800 */
[C---:B---3--:R-:W-:Y:S02]  /*1cb0*/  VIADDMNMX R10, R14.reuse, R5, R10, PT ;  /* 0x000000050e0a7246 */ /* 0x048fe4000380010a */
[----:B------:R-:W-:Y:S01]  /*1cc0*/  VIADDMNMX R12, R14, R17, R12, PT ;  /* 0x000000110e0c7246 */ /* 0x000fe2000380010c */
[----:B------:R-:W2:Y:S01]  /*1cd0*/  LDS R16, [R2+0x2380] ;  /* 0x0023800002107984 */ /* 0x000ea20000000800 */
[----:B----4-:R-:W-:-:S02]  /*1ce0*/  VIADDMNMX R11, R8, R5, R11, PT ;  /* 0x00000005080b7246 */ /* 0x010fc4000380010b */
[----:B------:R-:W-:Y:S02]  /*1cf0*/  VIADDMNMX R14, R17, R8, R24, PT ;  /* 0x00000008110e7246 */ /* 0x000fe40003800118 */
[----:B------:R-:W-:Y:S01]  /*1d00*/  LDS R17, [R2+0x2400] ;  /* 0x0024000002117984 */ /* 0x000fe20000000800 */
[C---:B-1----:R-:W-:Y:S02]  /*1d10*/  VIADDMNMX R24, R9.reuse, R6, R10, PT ;  /* 0x0000000609187246 */ /* 0x042fe4000380010a */
[----:B------:R-:W-:Y:S02]  /*1d20*/  VIADDMNMX R5, R9, R18, R12, PT ;  /* 0x0000001209057246 */ /* 0x000fe4000380010c */
[----:B------:R-:W-:Y:S02]  /*1d30*/  VIADDMNMX R6, R13, R6, R11, PT ;  /* 0x000000060d067246 */ /* 0x000fe4000380010b */
[----:B------:R-:W1:Y:S01]  /*1d40*/  LDS.128 R8, [R0+-0x1f10] ;  /* 0xffe0f00000087984 */ /* 0x000e620000000c00 */
[----:B------:R-:W-:-:S03]  /*1d50*/  VIADDMNMX R18, R18, R13, R14, PT ;  /* 0x0000000d12127246 */ /* 0x000fc6000380010e */
[----:B------:R3:W4:Y:S02]  /*1d60*/  LDS.128 R12, [R0+0xf0] ;  /* 0x0000f000000c7984 */ /* 0x0007240000000c00 */
[----:B---3--:R-:W-:Y:S01]  /*1d70*/  VIADD R0, R0, 0xc0 ;  /* 0x000000c000007836 */ /* 0x008fe20000000000 */
[C---:B0-----:R-:W-:Y:S02]  /*1d80*/  VIADDMNMX R24, R4.reuse, R7, R24, PT ;  /* 0x0000000704187246 */ /* 0x041fe40003800118 */
[----:B------:R-:W-:Y:S02]  /*1d90*/  VIADDMNMX R5, R4, R19, R5, PT ;  /* 0x0000001304057246 */ /* 0x000fe40003800105 */
[----:B--2---:R-:W-:Y:S01]  /*1da0*/  VIADDMNMX R6, R16, R7, R6, PT ;  /* 0x0000000710067246 */ /* 0x004fe20003800106 */
[----:B------:R-:W-:Y:S01]  /*1db0*/  LDS R4, [R2+0x2580] ;  /* 0x0025800002047984 */ /* 0x000fe20000000800 */
[----:B------:R-:W-:-:S03]  /*1dc0*/  VIADDMNMX R18, R19, R16, R18, PT ;  /* 0x0000001013127246 */ /* 0x000fc60003800112 */
[----:B------:R-:W0:Y:S04]  /*1dd0*/  LDS R7, [R2+0x2480] ;  /* 0x0024800002077984 */ /* 0x000e280000000800 */
[----:B------:R-:W2:Y:S04]  /*1de0*/  LDS R16, [R2+0x2500] ;  /* 0x0025000002107984 */ /* 0x000ea80000000800 */
[----:B------:R-:W3:Y:S01]  /*1df0*/  LDS R19, [R2+0x2600] ;  /* 0x0026000002137984 */ /* 0x000ee20000000800 */
[C---:B-1----:R-:W-:Y:S02]  /*1e00*/  VIADDMNMX R24, R17.reuse, R8, R24, PT ;  /* 0x0000000811187246 */ /* 0x042fe40003800118 */
[----:B----4-:R-:W-:-:S02]  /*1e10*/  VIADDMNMX R17, R17, R12, R5, PT ;  /* 0x0000000c11117246 */ /* 0x010fc40003800105 */
[----:B------:R1:W4:Y:S02]  /*1e20*/  LDS R5, [R2+0x2680] ;  /* 0x0026800002057984 */ /* 0x0003240000000800 */
[----:B-1----:R-:W-:Y:S01]  /*1e30*/  VIADD R2, R2, 0x3000 ;  /* 0x0000300002027836 */ /* 0x002fe20000000000 */
[----:B0-----:R-:W-:Y:S02]  /*1e40*/  VIADDMNMX R6, R7, R8, R6, PT ;  /* 0x0000000807067246 */ /* 0x001fe40003800106 */
[----:B------:R-:W-:Y:S02]  /*1e50*/  VIADDMNMX R18, R12, R7, R18, PT ;  /* 0x000000070c127246 */ /* 0x000fe40003800112 */
[C---:B--2---:R-:W-:Y:S02]  /*1e60*/  VIADDMNMX R17, R16.reuse, R13, R17, PT ;  /* 0x0000000d10117246 */ /* 0x044fe40003800111 */
[-C--:B------:R-:W-:Y:S02]  /*1e70*/  VIADDMNMX R24, R16, R9.reuse, R24, PT ;  /* 0x0000000910187246 */ /* 0x080fe40003800118 */
[----:B------:R-:W-:-:S02]  /*1e80*/  VIADDMNMX R6, R4, R9, R6, PT ;  /* 0x0000000904067246 */ /* 0x000fc40003800106 */
[----:B------:R-:W-:Y:S02]  /*1e90*/  VIADDMNMX R18, R13, R4, R18, PT ;  /* 0x000000040d127246 */ /* 0x000fe40003800112 */
[C---:B---3--:R-:W-:Y:S02]  /*1ea0*/  VIADDMNMX R17, R19.reuse, R14, R17, PT ;  /* 0x0000000e13117246 */ /* 0x048fe40003800111 */
[-C--:B------:R-:W-:Y:S02]  /*1eb0*/  VIADDMNMX R24, R19, R10.reuse, R24, PT ;  /* 0x0000000a13187246 */ /* 0x080fe40003800118 */
[C---:B------:R-:W-:Y:S02]  /*1ec0*/  VIADDMNMX R19, R28.reuse, R15, R17, PT ;  /* 0x0000000f1c137246 */ /* 0x040fe40003800111 */
[----:B------:R-:W-:Y:S02]  /*1ed0*/  VIADDMNMX R13, R28, R11, R24, PT ;  /* 0x0000000b1c0d7246 */ /* 0x000fe40003800118 */
[----:B----4-:R-:W-:-:S02]  /*1ee0*/  VIADDMNMX R6, R5, R10, R6, PT ;  /* 0x0000000a05067246 */ /* 0x010fc40003800106 */
[----:B------:R-:W-:Y:S02]  /*1ef0*/  VIADDMNMX R18, R14, R5, R18, PT ;  /* 0x000000050e127246 */ /* 0x000fe40003800112 */
[----:B------:R-:W-:Y:S02]  /*1f00*/  VIADDMNMX R17, R26, R11, R6, PT ;  /* 0x0000000b1a117246 */ /* 0x000fe40003800106 */
[----:B------:R-:W-:Y:S01]  /*1f10*/  VIADDMNMX R15, R15, R26, R18, PT ;  /* 0x0000001a0f0f7246 */ /* 0x000fe20003800112 */
[----:B------:R-:W-:Y:S06]  /*1f20*/  BRA.U UP0, `(.L_x_0) ;  /* 0xffffffed000c7547 */ /* 0x000fec000b83ffff */
[----:B------:R-:W-:Y:S04]  /*1f30*/  STG.E desc[UR8][R22.64], R13 ;  /* 0x0000000d16007986 */ /* 0x000fe8000c101908 */
[----:B------:R-:W-:Y:S04]  /*1f40*/  STG.E desc[UR8][R20.64], R19 ;  /* 0x0000001314007986 */ /* 0x000fe8000c101908 */
[----:B------:R-:W-:Y:S04]  /*1f50*/  STG.E desc[UR8][R22.64+0x80], R17 ;  /* 0x0000801116007986 */ /* 0x000fe8000c101908 */
[----:B------:R-:W-:Y:S04]  /*1f60*/  STS [R3], R13 ;  /* 0x0000000d03007388 */ /* 0x000fe80000000800 */
[----:B------:R-:W-:Y:S04]  /*1f70*/  STS [R3+0x2000], R19 ;  /* 0x0020001303007388 */ /* 0x000fe80000000800 */
[----:B------:R-:W-:Y:S04]  /*1f80*/  STS [R3+0x80], R17 ;  /* 0x0000801103007388 */ /* 0x000fe80000000800 */
[----:B------:R-:W-:Y:S04]  /*1f90*/  STS [R3+0x2080], R15 ;  /* 0x0020800f03007388 */ /* 0x000fe80000000800 */
[----:B------:R-:W-:Y:S01]  /*1fa0*/  STG.E desc[UR8][R20.64+0x80], R15 ;  /* 0x0000800f14007986 */ /* 0x000fe2000c101908 */
[----:B------:R-:W-:Y:S05]  /*1fb0*/  EXIT ;  /* 0x000000000000794d */ /* 0x000fea0003800000 */
.L_x_1:
[----:B------:R-:W-:-:S00]  /*1fc0*/  BRA `(.L_x_1) ;  /* 0xfffffffc00fc7947 */ /* 0x000fc0000383ffff */
[----:B------:R-:W-:-:S00]  /*1fd0*/  NOP ;  /* 0x0000000000007918 */ /* 0x000fc00000000000 */
        /* <DEDUP_REMOVED lines=10> */
.L_x_6:


//--------------------- .text._Z6Phase2Piim       --------------------------
	.section	.text._Z6Phase2Piim,"ax",@progbits
	.align	128
        .global         _Z6Phase2Piim
        .type           _Z6Phase2Piim,@function
        .size           _Z6Phase2Piim,(.L_x_7 - _Z6Phase2Piim)
        .other          _Z6Phase2Piim,@"STO_CUDA_ENTRY STV_DEFAULT"
_Z6Phase2Piim:
.text._Z6Phase2Piim:
[----:B------:R-:W-:Y:S01]  /*0000*/  LDC R1, c[0x0][0x37c] ;  /* 0x0000df00ff017b82 */ /* 0x000fe20000000800 */
[----:B------:R-:W0:Y:S07]  /*0010*/  S2R R0, SR_CTAID.X ;  /* 0x0000000000007919 */ /* 0x000e2e0000002500 */
[----:B------:R-:W0:Y:S02]  /*0020*/  LDC R20, c[0x0][0x388] ;  /* 0x0000e200ff147b82 */ /* 0x000e240000000800 */
[----:B0-----:R-:W-:-:S13]  /*0030*/  ISETP.NE.AND P0, PT, R0, R20, PT ;  /* 0x000000140000720c */ /* 0x001fda0003f05270 */
[----:B------:R-:W-:Y:S05]  /*0040*/  @!P0 EXIT ;  /* 0x000000000000894d */ /* 0x000fea0003800000 */
[----:B------:R-:W0:Y:S01]  /*0050*/  S2R R25, SR_TID.Y ;  /* 0x0000000000197919 */ /* 0x000e220000002200 */
[----:B------:R-:W1:Y:S01]  /*0060*/  LDCU.64 UR4, c[0x0][0x390] ;  /* 0x00007200ff0477ac */ /* 0x000e620008000a00 */
[----:B------:R-:W2:Y:S01]  /*0070*/  S2R R9, SR_TID.X ;  /* 0x0000000000097919 */ /* 0x000ea20000002100 */
[----:B------:R-:W3:Y:S01]  /*0080*/  LDCU.64 UR6, c[0x0][0x380] ;  /* 0x00007000ff0677ac */ /* 0x000ee20008000a00 */
[----:B------:R-:W4:Y:S01]  /*0090*/  LDCU.64 UR8, c[0x0][0x358] ;  /* 0x00006b00ff0877ac */ /* 0x000f220008000a00 */
[--C-:B0-----:R-:W-:Y:S02]  /*00a0*/  IMAD R7, R20, 0x40, R25.reuse ;  /* 0x0000004014077824 */ /* 0x101fe400078e0219 */
[C---:B------:R-:W-:Y:S02]  /*00b0*/  IMAD R15, R0.reuse, 0x40, R25 ;  /* 0x00000040000f7824 */ /* 0x040fe400078e0219 */
[----:B--2---:R-:W-:Y:S01]  /*00c0*/  IMAD R10, R0, 0x40, R9 ;  /* 0x00000040000a7824 */ /* 0x004fe200078e0209 */
[----:B------:R-:W-:Y:S01]  /*00d0*/  SHF.R.S32.HI R2, RZ, 0x1f, R7 ;  /* 0x0000001fff027819 */ /* 0x000fe20000011407 */
[----:B------:R-:W-:Y:S01]  /*00e0*/  IMAD R20, R20, 0x40, R9 ;  /* 0x0000004014147824 */ /* 0x000fe200078e0209 */
[----:B------:R-:W-:Y:S01]  /*00f0*/  SHF.R.S32.HI R3, RZ, 0x1f, R15 ;  /* 0x0000001fff037819 */ /* 0x000fe2000001140f */
[----:B------:R-:W-:Y:S01]  /*0100*/  VIADD R13, R7, 0x20 ;  /* 0x00000020070d7836 */ /* 0x000fe20000000000 */
[----:B------:R-:W-:Y:S01]  /*0110*/  SHF.R.S32.HI R11, RZ, 0x1f, R10 ;  /* 0x0000001fff0b7819 */ /* 0x000fe2000001140a */
[----:B-1----:R-:W-:Y:S01]  /*0120*/  IMAD R4, R2, UR4, RZ ;  /* 0x0000000402047c24 */ /* 0x002fe2000f8e02ff */
[----:B------:R-:W-:Y:S01]  /*0130*/  SHF.R.S32.HI R21, RZ, 0x1f, R20 ;  /* 0x0000001fff157819 */ /* 0x000fe20000011414 */
[----:B------:R-:W-:Y:S01]  /*0140*/  VIADD R17, R15, 0x20 ;  /* 0x000000200f117836 */ /* 0x000fe20000000000 */
[----:B------:R-:W-:Y:S01]  /*0150*/  SHF.R.S32.HI R2, RZ, 0x1f, R13 ;  /* 0x0000001fff027819 */ /* 0x000fe2000001140d */
[----:B------:R-:W-:-:S02]  /*0160*/  IMAD R6, R3, UR4, RZ ;  /* 0x0000000403067c24 */ /* 0x000fc4000f8e02ff */
[C---:B------:R-:W-:Y:S01]  /*0170*/  IMAD R19, R7.reuse, UR5, R4 ;  /* 0x0000000507137c24 */ /* 0x040fe2000f8e0204 */
[----:B------:R-:W-:Y:S01]  /*0180*/  SHF.R.S32.HI R3, RZ, 0x1f, R17 ;  /* 0x0000001fff037819 */ /* 0x000fe20000011411 */
[----:B------:R-:W-:-:S04]  /*0190*/  IMAD.WIDE.U32 R4, R7, UR4, R10 ;  /* 0x0000000407047c25 */ /* 0x000fc8000f8e000a */
[----:B------:R-:W-:Y:S01]  /*01a0*/  IMAD R23, R15, UR5, R6 ;  /* 0x000000050f177c24 */ /* 0x000fe2000f8e0206 */
[----:B---3--:R-:W-:Y:S01]  /*01b0*/  LEA R18, P1, R4, UR6, 0x2 ;  /* 0x0000000604127c11 */ /* 0x008fe2000f8210ff */
[----:B------:R-:W-:-:S04]  /*01c0*/  IMAD.WIDE.U32 R6, R7, UR4, R20 ;  /* 0x0000000407067c25 */ /* 0x000fc8000f8e0014 */
[----:B------:R-:W-:Y:S01]  /*01d0*/  IMAD R8, R2, UR4, RZ ;  /* 0x0000000402087c24 */ /* 0x000fe2000f8e02ff */
[----:B------:R-:W-:Y:S01]  /*01e0*/  LEA R16, P0, R6, UR6, 0x2 ;  /* 0x0000000606107c11 */ /* 0x000fe2000f8010ff */
[----:B------:R-:W-:Y:S02]  /*01f0*/  IMAD.IADD R7, R7, 0x1, R19 ;  /* 0x0000000107077824 */ /* 0x000fe400078e0213 */
[----:B------:R-:W-:Y:S02]  /*0200*/  IMAD R2, R3, UR4, RZ ;  /* 0x0000000403027c24 */ /* 0x000fe4000f8e02ff */
[----:B------:R-:W-:Y:S02]  /*0210*/  IMAD.IADD R19, R19, 0x1, R5 ;  /* 0x0000000113137824 */ /* 0x000fe400078e0205 */
[----:B------:R-:W-:-:S03]  /*0220*/  IMAD.WIDE.U32 R10, R13, UR4, R10 ;  /* 0x000000040d0a7c25 */ /* 0x000fc6000f8e000a */
[----:B------:R-:W-:Y:S01]  /*0230*/  LEA.HI.X R19, R4, UR7, R19, 0x2, P1 ;  /* 0x0000000704137c11 */ /* 0x000fe200088f1413 */
[----:B------:R-:W-:Y:S02]  /*0240*/  IMAD R3, R13, UR5, R8 ;  /* 0x000000050d037c24 */ /* 0x000fe4000f8e0208 */
[----:B------:R-:W-:-:S04]  /*0250*/  IMAD.WIDE.U32 R14, R15, UR4, R20 ;  /* 0x000000040f0e7c25 */ /* 0x000fc8000f8e0014 */
[----:B------:R-:W-:Y:S01]  /*0260*/  IMAD.WIDE.U32 R12, R13, UR4, R20 ;  /* 0x000000040d0c7c25 */ /* 0x000fe2000f8e0014 */
[----:B------:R-:W-:-:S03]  /*0270*/  LEA R4, P2, R14, UR6, 0x2 ;  /* 0x000000060e047c11 */ /* 0x000fc6000f8410ff */
[----:B------:R-:W-:-:S04]  /*0280*/  IMAD.WIDE.U32 R20, R17, UR4, R20 ;  /* 0x0000000411147c25 */ /* 0x000fc8000f8e0014 */
[----:B------:R-:W-:Y:S01]  /*0290*/  IMAD R5, R17, UR5, R2 ;  /* 0x0000000511057c24 */ /* 0x000fe2000f8e0202 */
[----:B------:R-:W-:Y:S01]  /*02a0*/  LEA.HI.X R17, R6, UR7, R7, 0x2, P0 ;  /* 0x0000000706117c11 */ /* 0x000fe200080f1407 */
[----:B------:R-:W-:Y:S01]  /*02b0*/  IMAD.IADD R23, R15, 0x1, R23 ;  /* 0x000000010f177824 */ /* 0x000fe200078e0217 */
[----:B------:R-:W-:Y:S01]  /*02c0*/  LEA R22, P0, R12, UR6, 0x2 ;  /* 0x000000060c167c11 */ /* 0x000fe2000f8010ff */
[----:B------:R-:W-:Y:S01]  /*02d0*/  IMAD.IADD R13, R13, 0x1, R3 ;  /* 0x000000010d0d7824 */ /* 0x000fe200078e0203 */
[----:B------:R-:W-:Y:S01]  /*02e0*/  LEA R2, P1, R10, UR6, 0x2 ;  /* 0x000000060a027c11 */ /* 0x000fe2000f8210ff */
[----:B------:R-:W-:Y:S01]  /*02f0*/  IMAD.IADD R3, R3, 0x1, R11 ;  /* 0x0000000103037824 */ /* 0x000fe200078e020b */
[----:B------:R-:W-:Y:S01]  /*0300*/  LEA R6, P3, R20, UR6, 0x2 ;  /* 0x0000000614067c11 */ /* 0x000fe2000f8610ff */
[----:B------:R-:W-:Y:S01]  /*0310*/  IMAD.IADD R7, R21, 0x1, R5 ;  /* 0x0000000115077824 */ /* 0x000fe200078e0205 */
[----:B------:R-:W-:Y:S01]  /*0320*/  LEA.HI.X R5, R14, UR7, R23, 0x2, P2 ;  /* 0x000000070e057c11 */ /* 0x000fe200090f1417 */
[----:B----4-:R-:W2:Y:S01]  /*0330*/  LDG.E R15, desc[UR8][R18.64] ;  /* 0x00000008120f7981 */ /* 0x010ea2000c1e1900 */
[----:B------:R-:W-:-:S02]  /*0340*/  LEA.HI.X R23, R12, UR7, R13, 0x2, P0 ;  /* 0x000000070c177c11 */ /* 0x000fc400080f140d */
[----:B------:R-:W-:Y:S01]  /*0350*/  LEA.HI.X R3, R10, UR7, R3, 0x2, P1 ;  /* 0x000000070a037c11 */ /* 0x000fe200088f1403 */
[----:B------:R-:W3:Y:S01]  /*0360*/  LDG.E R12, desc[UR8][R16.64] ;  /* 0x00000008100c7981 */ /* 0x000ee2000c1e1900 */
[----:B------:R-:W-:-:S03]  /*0370*/  LEA.HI.X R7, R20, UR7, R7, 0x2, P3 ;  /* 0x0000000714077c11 */ /* 0x000fc600098f1407 */
[----:B------:R0:W4:Y:S04]  /*0380*/  LDG.E R13, desc[UR8][R16.64+0x80] ;  /* 0x00008008100d7981 */ /* 0x000128000c1e1900 */
[----:B------:R-:W5:Y:S04]  /*0390*/  LDG.E R21, desc[UR8][R22.64] ;  /* 0x0000000816157981 */ /* 0x000f68000c1e1900 */
[----:B------:R-:W2:Y:S04]  /*03a0*/  LDG.E R27, desc[UR8][R22.64+0x80] ;  /* 0x00008008161b7981 */ /* 0x000ea8000c1e1900 */
[----:B------:R-:W2:Y:S04]  /*03b0*/  LDG.E R20, desc[UR8][R18.64+0x80] ;  /* 0x0000800812147981 */ /* 0x000ea8000c1e1900 */
[----:B------:R-:W2:Y:S04]  /*03c0*/  LDG.E R29, desc[UR8][R2.64] ;  /* 0x00000008021d7981 */ /* 0x000ea8000c1e1900 */
[----:B------:R-:W2:Y:S04]  /*03d0*/  LDG.E R24, desc[UR8][R2.64+0x80] ;  /* 0x0000800802187981 */ /* 0x000ea8000c1e1900 */
[----:B------:R-:W2:Y:S04]  /*03e0*/  LDG.E R26, desc[UR8][R4.64] ;  /* 0x00000008041a7981 */ /* 0x000ea8000c1e1900 */
[----:B------:R-:W2:Y:S04]  /*03f0*/  LDG.E R28, desc[UR8][R6.64] ;  /* 0x00000008061c7981 */ /* 0x000ea8000c1e1900 */
[----:B------:R-:W2:Y:S04]  /*0400*/  LDG.E R22, desc[UR8][R4.64+0x80] ;  /* 0x0000800804167981 */ /* 0x000ea8000c1e1900 */
[----:B------:R-:W2:Y:S01]  /*0410*/  LDG.E R17, desc[UR8][R6.64+0x80] ;  /* 0x0000800806117981 */ /* 0x000ea2000c1e1900 */
[----:B------:R-:W1:Y:S01]  /*0420*/  S2UR UR6, SR_CgaCtaId ;  /* 0x00000000000679c3 */ /* 0x000e620000008800 */
[----:B------:R-:W-:-:S02]  /*0430*/  UMOV UR4, 0x400 ;  /* 0x0000040000047882 */ /* 0x000fc40000000000 */
[----:B------:R-:W-:Y:S02]  /*0440*/  UIADD3 UR5, UPT, UPT, UR4, 0x4000, URZ ;  /* 0x0000400004057890 */ /* 0x000fe4000fffe0ff */
[----:B-1----:R-:W-:Y:S02]  /*0450*/  ULEA UR7, UR6, UR4, 0x18 ;  /* 0x0000000406077291 */ /* 0x002fe4000f8ec0ff */
[----:B------:R-:W-:Y:S02]  /*0460*/  UIADD3 UR4, UPT, UPT, UR4, 0x8000, URZ ;  /* 0x0000800004047890 */ /* 0x000fe4000fffe0ff */
[----:B------:R-:W-:Y:S02]  /*0470*/  ULEA UR5, UR6, UR5, 0x18 ;  /* 0x0000000506057291 */ /* 0x000fe4000f8ec0ff */
[----:B------:R-:W-:Y:S01]  /*0480*/  ULEA UR4, UR6, UR4, 0x18 ;  /* 0x0000000406047291 */ /* 0x000fe2000f8ec0ff */
[----:B------:R-:W-:-:S03]  /*0490*/  LEA R14, R25, UR7, 0x8 ;  /* 0x00000007190e7c11 */ /* 0x000fc6000f8e40ff */
[C---:B------:R-:W-:Y:S02]  /*04a0*/  LEA R10, R25.reuse, UR5, 0x8 ;  /* 0x00000005190a7c11 */ /* 0x040fe4000f8e40ff */
[----:B------:R-:W-:Y:S01]  /*04b0*/  LEA R8, R25, UR4, 0x8 ;  /* 0x0000000419087c11 */ /* 0x000fe2000f8e40ff */
[C---:B0-----:R-:W-:Y:S02]  /*04c0*/  IMAD R16, R9.reuse, 0x4, R14 ;  /* 0x0000000409107824 */ /* 0x041fe400078e020e */
[C---:B------:R-:W-:Y:S02]  /*04d0*/  IMAD R10, R9.reuse, 0x4, R10 ;  /* 0x00000004090a7824 */ /* 0x040fe400078e020a */
[C---:B------:R-:W-:Y:S01]  /*04e0*/  IMAD R11, R9.reuse, 0x4, R8 ;  /* 0x00000004090b7824 */ /* 0x040fe200078e0208 */
[----:B---3--:R-:W-:Y:S04]  /*04f0*/  STS [R16], R12 ;  /* 0x0000000c10007388 */ /* 0x008fe80000000800 */
[----:B----4-:R0:W-:Y:S04]  /*0500*/  STS [R16+0x80], R13 ;  /* 0x0000800d10007388 */ /* 0x0101e80000000800 */
[----:B-----5:R-:W-:Y:S04]  /*0510*/  STS [R16+0x2000], R21 ;  /* 0x0020001510007388 */ /* 0x020fe80000000800 */
[----:B--2---:R-:W-:Y:S04]  /*0520*/  STS [R16+0x2080], R27 ;  /* 0x0020801b10007388 */ /* 0x004fe80000000800 */
        /* <DEDUP_REMOVED lines=8> */
[----:B------:R-:W-:Y:S01]  /*05b0*/  BAR.SYNC.DEFER_BLOCKING 0x0 ;  /* 0x0000000000007b1d */ /* 0x000fe20000010000 */
[----:B0-----:R-:W-:-:S05]  /*05c0*/  LEA R13, R9, UR5, 0x2 ;  /* 0x00000005090d7c11 */ /* 0x001fca000f8e10ff */
[----:B------:R-:W-:Y:S04]  /*05d0*/  LDS R12, [R10] ;  /* 0x000000000a0c7984 */ /* 0x000fe80000000800 */
[----:B------:R-:W-:Y:S04]  /*05e0*/  LDS R23, [R14] ;  /* 0x000000000e177984 */ /* 0x000fe80000000800 */
[----:B------:R-:W0:Y:S04]  /*05f0*/  LDS R15, [R13] ;  /* 0x000000000d0f7984 */ /* 0x000e280000000800 */
[----:B------:R-:W-:Y:S04]  /*0600*/  LDS R18, [R11] ;  /* 0x000000000b127984 */ /* 0x000fe80000000800 */
[----:B------:R-:W-:Y:S04]  /*0610*/  LDS R21, [R11+0x2000] ;  /* 0x002000000b157984 */ /* 0x000fe80000000800 */
[----:B------:R-:W-:Y:S04]  /*0620*/  LDS R20, [R11+0x80] ;  /* 0x000080000b147984 */ /* 0x000fe80000000800 */
[----:B------:R-:W-:Y:S04]  /*0630*/  LDS R16, [R11+0x2080] ;  /* 0x002080000b107984 */ /* 0x000fe80000000800 */
[----:B------:R-:W-:Y:S01]  /*0640*/  LDS R19, [R10+0x80] ;  /* 0x000080000a137984 */ /* 0x000fe20000000800 */
[----:B0-----:R-:W-:-:S03]  /*0650*/  VIADDMNMX R15, R15, R23, R12, PT ;  /* 0x000000170f0f7246 */ /* 0x001fc6000380010c */
[----:B------:R-:W-:Y:S04]  /*0660*/  LDS R12, [R10+0x2000] ;  /* 0x002000000a0c7984 */ /* 0x000fe80000000800 */
[----:B------:R-:W-:Y:S04]  /*0670*/  STS [R10], R15 ;  /* 0x0000000f0a007388 */ /* 0x000fe80000000800 */
[----:B------:R-:W-:Y:S04]  /*0680*/  LDS R22, [R14+0x2000] ;  /* 0x002000000e167984 */ /* 0x000fe80000000800 */
[----:B------:R-:W0:Y:S02]  /*0690*/  LDS R17, [R13] ;  /* 0x000000000d117984 */ /* 0x000e240000000800 */
[----:B0-----:R-:W-:-:S05]  /*06a0*/  VIADDMNMX R17, R17, R22, R12, PT ;  /* 0x0000001611117246 */ /* 0x001fca000380010c */
[----:B------:R-:W-:Y:S04]  /*06b0*/  STS [R10+0x2000], R17 ;  /* 0x002000110a007388 */ /* 0x000fe80000000800 */
[----:B------:R-:W0:Y:S02]  /*06c0*/  LDS R12, [R13+0x80] ;  /* 0x000080000d0c7984 */ /* 0x000e240000000800 */
[----:B0-----:R-:W-:Y:S02]  /*06d0*/  VIADDMNMX R19, R12, R23, R19, PT ;  /* 0x000000170c137246 */ /* 0x001fe40003800113 */
[----:B------:R-:W-:Y:S04]  /*06e0*/  LDS R23, [R10+0x2080] ;  /* 0x002080000a177984 */ /* 0x000fe80000000800 */
[----:B------:R-:W-:Y:S04]  /*06f0*/  STS [R10+0x80], R19 ;  /* 0x000080130a007388 */ /* 0x000fe80000000800 */
[----:B------:R-:W0:Y:S02]  /*0700*/  LDS R12, [R13+0x80] ;  /* 0x000080000d0c7984 */ /* 0x000e240000000800 */
[----:B0-----:R-:W-:-:S02]  /*0710*/  VIADDMNMX R23, R12, R22, R23, PT ;  /* 0x000000160c177246 */ /* 0x001fc40003800117 */
[----:B------:R-:W-:-:S03]  /*0720*/  LEA R12, R9, UR7, 0x2 ;  /* 0x00000007090c7c11 */ /* 0x000fc6000f8e10ff */
[----:B------:R-:W-:Y:S04]  /*0730*/  STS [R10+0x2080], R23 ;  /* 0x002080170a007388 */ /* 0x000fe80000000800 */
[----:B------:R-:W-:Y:S04]  /*0740*/  LDS R25, [R8] ;  /* 0x0000000008197984 */ /* 0x000fe80000000800 */
[----:B------:R-:W0:Y:S02]  /*0750*/  LDS R22, [R12] ;  /* 0x000000000c167984 */ /* 0x000e240000000800 */
[----:B0-----:R-:W-:-:S05]  /*0760*/  VIADDMNMX R18, R22, R25, R18, PT ;  /* 0x0000001916127246 */ /* 0x001fca0003800112 */
[----:B------:R-:W-:Y:S04]  /*0770*/  STS [R11], R18 ;  /* 0x000000120b007388 */ /* 0x000fe80000000800 */
[----:B------:R-:W0:Y:S02]  /*0780*/  LDS R24, [R8+0x2000] ;  /* 0x0020000008187984 */ /* 0x000e240000000800 */
[----:B0-----:R-:W-:-:S05]  /*0790*/  VIADDMNMX R22, R22, R24, R21, PT ;  /* 0x0000001816167246 */ /* 0x001fca0003800115 */
[----:B------:R-:W-:Y:S04]  /*07a0*/  STS [R11+0x2000], R22 ;  /* 0x002000160b007388 */ /* 0x000fe80000000800 */
[----:B------:R-:W-:Y:S04]  /*07b0*/  LDS R21, [R8] ;  /* 0x0000000008157984 */ /* 0x000fe80000000800 */
[----:B------:R-:W0:Y:S02]  /*07c0*/  LDS R25, [R12+0x80] ;  /* 0x000080000c197984 */ /* 0x000e240000000800 */
[----:B0-----:R-:W-:-:S05]  /*07d0*/  VIADDMNMX R20, R25, R21, R20, PT ;  /* 0x0000001519147246 */ /* 0x001fca0003800114 */
[----:B------:R-:W-:Y:S04]  /*07e0*/  STS [R11+0x80], R20 ;  /* 0x000080140b007388 */ /* 0x000fe80000000800 */
[----:B------:R-:W0:Y:S02]  /*07f0*/  LDS R21, [R8+0x2000] ;  /* 0x0020000008157984 */ /* 0x000e240000000800 */
[----:B0-----:R-:W-:-:S05]  /*0800*/  VIADDMNMX R16, R21, R25, R16, PT ;  /* 0x0000001915107246 */ /* 0x001fca0003800110 */
[----:B------:R-:W-:Y:S04]  /*0810*/  STS [R11+0x2080], R16 ;  /* 0x002080100b007388 */ /* 0x000fe80000000800 */
[----:B------:R-:W-:Y:S04]  /*0820*/  LDS R24, [R14+0x4] ;  /* 0x000004000e187984 */ /* 0x000fe80000000800 */
[----:B------:R-:W0:Y:S02]  /*0830*/  LDS R21, [R13+0x100] ;  /* 0x000100000d157984 */ /* 0x000e240000000800 */
[----:B0-----:R-:W-:-:S05]  /*0840*/  VIADDMNMX R15, R21, R24, R15, PT ;  /* 0x00000018150f7246 */ /* 0x001fca000380010f */
[----:B------:R-:W-:Y:S04]  /*0850*/  STS [R10], R15 ;  /* 0x0000000f0a007388 */ /* 0x000fe80000000800 */
[----:B------:R-:W-:Y:S04]  /*0860*/  LDS R26, [R14+0x2004] ;  /* 0x002004000e1a7984 */ /* 0x000fe80000000800 */
[----:B------:R-:W0:Y:S02]  /*0870*/  LDS R21, [R13+0x100] ;  /* 0x000100000d157984 */ /* 0x000e240000000800 */
[----:B0-----:R-:W-:-:S05]  /*0880*/  VIADDMNMX R17, R21, R26, R17, PT ;  /* 0x0000001a15117246 */ /* 0x001fca0003800111 */
[----:B------:R-:W-:Y:S04]  /*0890*/  STS [R10+0x2000], R17 ;  /* 0x002000110a007388 */ /* 0x000fe80000000800 */
        /* <DEDUP_REMOVED lines=10> */
[----:B------:R-:W0:Y:S02]  /*0940*/  LDS R21, [R8+0x2004] ;  /* 0x0020040008157984 */ /* 0x000e240000000800 */
[----:B0-----:R-:W-:-:S05]  /*0950*/  VIADDMNMX R22, R25, R21, R22, PT ;  /* 0x0000001519167246 */ /* 0x001fca0003800116 */
[----:B------:R-:W-:Y:S04]  /*0960*/  STS [R11+0x2000], R22 ;  /* 0x002000160b007388 */ /* 0x000fe80000000800 */
[----:B------:R-:W-:Y:S04]  /*0970*/  LDS R21, [R8+0x4] ;  /* 0x0000040008157984 */ /* 0x000fe80000000800 */
        /* <DEDUP_REMOVED lines=395> */
[----:B------:R-:W0:Y:S01]  /*2230*/  LDS R20, [R8+0x203c] ;  /* 0x00203c0008147984 */ /* 0x000e220000000800 */
[----:B------:R-:W-:Y:S01]  /*2240*/  UMOV UR4, URZ ;  /* 0x000000ff00047c82 */ /* 0x000fe20008000000 */
[----:B0-----:R-:W-:-:S05]  /*2250*/  VIADDMNMX R20, R20, R15, R26, PT ;  /* 0x0000000f14147246 */ /* 0x001fca000380011a */
[----:B------:R0:W-:Y:S02]  /*2260*/  STS [R11+0x2080], R20 ;  /* 0x002080140b007388 */ /* 0x0001e40000000800 */
.L_x_2:
[----:B-1----:R-:W1:Y:S01]  /*2270*/  S2R R12, SR_TID.Y ;  /* 0x00000000000c7919 */ /* 0x002e620000002200 */
[----:B------:R-:W-:Y:S02]  /*2280*/  ULEA UR6, UR4, UR5, 0x8 ;  /* 0x0000000504067291 */ /* 0x000fe4000f8e40ff */
[----:B------:R-:W-:Y:S02]  /*2290*/  IMAD.U32 R13, RZ, RZ, UR4 ;  /* 0x00000004ff0d7e24 */ /* 0x000fe4000f8e00ff */
[----:B------:R-:W-:Y:S02]  /*22a0*/  IMAD.U32 R25, RZ, RZ, UR4 ;  /* 0x00000004ff197e24 */ /* 0x000fe4000f8e00ff */
[----:B------:R-:W-:Y:S01]  /*22b0*/  LEA R15, R9, UR6, 0x2 ;  /* 0x00000006090f7c11 */ /* 0x000fe2000f8e10ff */
[----:B------:R-:W-:Y:S02]  /*22c0*/  ULEA UR6, UR4, UR7, 0x8 ;  /* 0x0000000704067291 */ /* 0x000fe4000f8e40ff */
[----:B-1----:R-:W-:-:S05]  /*22d0*/  LEA R12, R12, UR7, 0x8 ;  /* 0x000000070c0c7c11 */ /* 0x002fca000f8e40ff */
[----:B------:R-:W-:Y:S02]  /*22e0*/  IMAD R12, R13, 0x4, R12 ;  /* 0x000000040d0c7824 */ /* 0x000fe400078e020c */
[----:B------:R-:W-:Y:S04]  /*22f0*/  LDS R13, [R15+0x1000] ;  /* 0x001000000f0d7984 */ /* 0x000fe80000000800 */
[----:B------:R-:W1:Y:S02]  /*2300*/  LDS R14, [R12+0x40] ;  /* 0x000040000c0e7984 */ /* 0x000e640000000800 */
[----:B-1----:R-:W-:-:S05]  /*2310*/  VIADDMNMX R17, R13, R14, R17, PT ;  /* 0x0000000e0d117246 */ /* 0x002fca0003800111 */
[----:B------:R-:W-:Y:S04]  /*2320*/  STS [R10], R17 ;  /* 0x000000110a007388 */ /* 0x000fe80000000800 */
[----:B------:R-:W-:Y:S04]  /*2330*/  LDS R24, [R12+0x2040] ;  /* 0x002040000c187984 */ /* 0x000fe80000000800 */
[----:B------:R-:W1:Y:S02]  /*2340*/  LDS R13, [R15+0x1000] ;  /* 0x001000000f0d7984 */ /* 0x000e640000000800 */
[----:B-1----:R-:W-:-:S05]  /*2350*/  VIADDMNMX R19, R13, R24, R19, PT ;  /* 0x000000180d137246 */ /* 0x002fca0003800113 */
[----:B------:R-:W-:Y:S04]  /*2360*/  STS [R10+0x2000], R19 ;  /* 0x002000130a007388 */ /* 0x000fe80000000800 */
[----:B------:R-:W1:Y:S02]  /*2370*/  LDS R13, [R15+0x1080] ;  /* 0x001080000f0d7984 */ /* 0x000e640000000800 */
[----:B-1----:R-:W-:Y:S01]  /*2380*/  VIADDMNMX R21, R13, R14, R21, PT ;  /* 0x0000000e0d157246 */ /* 0x002fe20003800115 */
[----:B------:R-:W-:-:S04]  /*2390*/  IMAD R14, R25, 0x4, R8 ;  /* 0x00000004190e7824 */ /* 0x000fc800078e0208 */
[----:B------:R-:W-:Y:S04]  /*23a0*/  STS [R10+0x80], R21 ;  /* 0x000080150a007388 */ /* 0x000fe80000000800 */
[----:B------:R-:W1:Y:S02]  /*23b0*/  LDS R13, [R15+0x1080] ;  /* 0x001080000f0d7984 */ /* 0x000e640000000800 */
[----:B-1----:R-:W-:Y:S02]  /*23c0*/  VIADDMNMX R23, R13, R24, R23, PT ;  /* 0x000000180d177246 */ /* 0x002fe40003800117 */
[----:B------:R-:W-:Y:S01]  /*23d0*/  LEA R13, R9, UR6, 0x2 ;  /* 0x00000006090d7c11 */ /* 0x000fe2000f8e10ff */
[----:B------:R-:W-:Y:S02]  /*23e0*/  ULEA UR6, UR4, UR5, 0x8 ;  /* 0x0000000504067291 */ /* 0x000fe4000f8e40ff */
[----:B------:R-:W-:Y:S01]  /*23f0*/  STS [R10+0x2080], R23 ;  /* 0x002080170a007388 */ /* 0x000fe20000000800 */
[----:B------:R-:W-:-:S03]  /*2400*/  UIADD3 UR4, UPT, UPT, UR4, 0x30, URZ ;  /* 0x0000003004047890 */ /* 0x000fc6000fffe0ff */
[----:B------:R-:W-:Y:S01]  /*2410*/  LDS R25, [R14+0x40] ;  /* 0x000040000e197984 */ /* 0x000fe20000000800 */
[----:B------:R-:W-:-:S03]  /*2420*/  UISETP.NE.AND UP0, UPT, UR4, 0x30, UPT ;  /* 0x000000300400788c */ /* 0x000fc6000bf05270 */
[----:B------:R-:W1:Y:S02]  /*2430*/  LDS R27, [R13+0x1000] ;  /* 0x001000000d1b7984 */ /* 0x000e640000000800 */
[----:B-1----:R-:W-:-:S05]  /*2440*/  VIADDMNMX R22, R27, R25, R22, PT ;  /* 0x000000191b167246 */ /* 0x002fca0003800116 */
[----:B------:R-:W-:Y:S04]  /*2450*/  STS [R11], R22 ;  /* 0x000000160b007388 */ /* 0x000fe80000000800 */
[----:B------:R-:W1:Y:S02]  /*2460*/  LDS R15, [R14+0x2040] ;  /* 0x002040000e0f7984 */ /* 0x000e640000000800 */
[----:B-1----:R-:W-:-:S05]  /*2470*/  VIADDMNMX R16, R27, R15, R16, PT ;  /* 0x0000000f1b107246 */ /* 0x002fca0003800110 */
[----:B------:R-:W-:Y:S04]  /*2480*/  STS [R11+0x2000], R16 ;  /* 0x002000100b007388 */ /* 0x000fe80000000800 */
[----:B------:R-:W-:Y:S04]  /*2490*/  LDS R15, [R14+0x40] ;  /* 0x000040000e0f7984 */ /* 0x000fe80000000800 */
[----:B------:R-:W1:Y:S02]  /*24a0*/  LDS R25, [R13+0x1080] ;  /* 0x001080000d197984 */ /* 0x000e640000000800 */
[----:B-1----:R-:W-:-:S05]  /*24b0*/  VIADDMNMX R18, R25, R15, R18, PT ;  /* 0x0000000f19127246 */ /* 0x002fca0003800112 */
[----:B------:R-:W-:Y:S04]  /*24c0*/  STS [R11+0x80], R18 ;  /* 0x000080120b007388 */ /* 0x000fe80000000800 */
[----:B------:R-:W0:Y:S02]  /*24d0*/  LDS R15, [R14+0x2040] ;  /* 0x002040000e0f7984 */ /* 0x000e240000000800 */
[----:B0-----:R-:W-:Y:S02]  /*24e0*/  VIADDMNMX R20, R15, R25, R20, PT ;  /* 0x000000190f147246 */ /* 0x001fe40003800114 */
[----:B------:R-:W-:Y:S01]  /*24f0*/  LEA R15, R9, UR6, 0x2 ;  /* 0x00000006090f7c11 */ /* 0x000fe2000f8e10ff */
[----:B------:R-:W-:Y:S02]  /*2500*/  ULEA UR6, UR4, UR5, 0x8 ;  /* 0x0000000504067291 */ /* 0x000fe4000f8e40ff */
        /* <DEDUP_REMOVED lines=867> */
[----:B0-----:R-:W-:Y:S02]  /*5b40*/  VIADDMNMX R20, R15, R25, R20, PT ;  /* 0x000000190f147246 */ /* 0x001fe40003800114 */
[----:B------:R-:W-:Y:S01]  /*5b50*/  LEA R15, R9, UR6, 0x2 ;  /* 0x00000006090f7c11 */ /* 0x000fe2000f8e10ff */
[----:B------:R-:W-:Y:S02]  /*5b60*/  ULEA UR6, UR4, UR7, 0x8 ;  /* 0x0000000704067291 */ /* 0x000fe4000f8e40ff */
[----:B------:R-:W-:Y:S04]  /*5b70*/  STS [R11+0x2080], R20 ;  /* 0x002080140b007388 */ /* 0x000fe80000000800 */
[----:B------:R-:W-:Y:S04]  /*5b80*/  LDS R24, [R12+0xc0] ;  /* 0x0000c0000c187984 */ /* 0x000fe80000000800 */
[----:B------:R-:W0:Y:S02]  /*5b90*/  LDS R13, [R15] ;  /* 0x000000000f0d7984 */ /* 0x000e240000000800 */
[----:B0-----:R-:W-:-:S05]  /*5ba0*/  VIADDMNMX R17, R13, R24, R17, PT ;  /* 0x000000180d117246 */ /* 0x001fca0003800111 */
[----:B------:R-:W-:Y:S04]  /*5bb0*/  STS [R10], R17 ;  /* 0x000000110a007388 */ /* 0x000fe80000000800 */
[----:B------:R-:W-:Y:S04]  /*5bc0*/  LDS R26, [R12+0x20c0] ;  /* 0x0020c0000c1a7984 */ /* 0x000fe80000000800 */
[----:B------:R-:W0:Y:S02]  /*5bd0*/  LDS R13, [R15] ;  /* 0x000000000f0d7984 */ /* 0x000e240000000800 */
[----:B0-----:R-:W-:-:S05]  /*5be0*/  VIADDMNMX R19, R13, R26, R19, PT ;  /* 0x0000001a0d137246 */ /* 0x001fca0003800113 */
[----:B------:R-:W-:Y:S04]  /*5bf0*/  STS [R10+0x2000], R19 ;  /* 0x002000130a007388 */ /* 0x000fe80000000800 */
[----:B------:R-:W0:Y:S02]  /*5c00*/  LDS R13, [R15+0x80] ;  /* 0x000080000f0d7984 */ /* 0x000e240000000800 */
[----:B0-----:R-:W-:-:S05]  /*5c10*/  VIADDMNMX R21, R13, R24, R21, PT ;  /* 0x000000180d157246 */ /* 0x001fca0003800115 */
[----:B------:R-:W-:Y:S04]  /*5c20*/  STS [R10+0x80], R21 ;  /* 0x000080150a007388 */ /* 0x000fe80000000800 */
[----:B------:R-:W0:Y:S02]  /*5c30*/  LDS R13, [R15+0x80] ;  /* 0x000080000f0d7984 */ /* 0x000e240000000800 */
[----:B0-----:R-:W-:Y:S02]  /*5c40*/  VIADDMNMX R23, R13, R26, R23, PT ;  /* 0x0000001a0d177246 */ /* 0x001fe40003800117 */
[----:B------:R-:W-:-:S03]  /*5c50*/  LEA R13, R9, UR6, 0x2 ;  /* 0x00000006090d7c11 */ /* 0x000fc6000f8e10ff */
[----:B------:R-:W-:Y:S04]  /*5c60*/  STS [R10+0x2080], R23 ;  /* 0x002080170a007388 */ /* 0x000fe80000000800 */
[----:B------:R-:W-:Y:S04]  /*5c70*/  LDS R25, [R14+0xc0] ;  /* 0x0000c0000e197984 */ /* 0x000fe80000000800 */
[----:B------:R-:W0:Y:S02]  /*5c80*/  LDS R27, [R13] ;  /* 0x000000000d1b7984 */ /* 0x000e240000000800 */
        /* <DEDUP_REMOVED lines=431> */
[----:B------:R1:W-:Y:S01]  /*7780*/  STS [R11+0x2080], R20 ;  /* 0x002080140b007388 */ /* 0x0003e20000000800 */
[----:B------:R-:W-:Y:S05]  /*7790*/  BRA.U UP0, `(.L_x_2) ;  /* 0xffffffa900b47547 */ /* 0x000fea000b83ffff */
[----:B-1----:R-:W0:Y:S01]  /*77a0*/  S2R R11, SR_TID.Y ;  /* 0x00000000000b7919 */ /* 0x002e220000002200 */
[----:B------:R-:W0:Y:S01]  /*77b0*/  LDC R8, c[0x0][0x388] ;  /* 0x0000e200ff087b82 */ /* 0x000e220000000800 */
[----:B------:R-:W1:Y:S01]  /*77c0*/  LDCU.64 UR4, c[0x0][0x390] ;  /* 0x00007200ff0477ac */ /* 0x000e620008000a00 */
[----:B------:R-:W2:Y:S01]  /*77d0*/  S2R R9, SR_TID.X ;  /* 0x0000000000097919 */ /* 0x000ea20000002100 */
[----:B------:R-:W3:Y:S01]  /*77e0*/  LDCU.64 UR6, c[0x0][0x380] ;  /* 0x00007000ff0677ac */ /* 0x000ee20008000a00 */
[----:B------:R-:W-:Y:S04]  /*77f0*/  STG.E desc[UR8][R4.64], R22 ;  /* 0x0000001604007986 */ /* 0x000fe8000c101908 */
[----:B------:R-:W-:Y:S04]  /*7800*/  STG.E desc[UR8][R6.64], R16 ;  /* 0x0000001006007986 */ /* 0x000fe8000c101908 */
[----:B------:R-:W-:Y:S04]  /*7810*/  STG.E desc[UR8][R4.64+0x80], R18 ;  /* 0x0000801204007986 */ /* 0x000fe8000c101908 */
[----:B------:R-:W-:Y:S01]  /*7820*/  STG.E desc[UR8][R6.64+0x80], R20 ;  /* 0x0000801406007986 */ /* 0x000fe2000c101908 */
[----:B0-----:R-:W-:-:S02]  /*7830*/  IMAD R11, R8, 0x40, R11 ;  /* 0x00000040080b7824 */ /* 0x001fc400078e020b */
[----:B--2---:R-:W-:-:S03]  /*7840*/  IMAD R8, R0, 0x40, R9 ;  /* 0x0000004000087824 */ /* 0x004fc600078e0209 */
[----:B------:R-:W-:Y:S02]  /*7850*/  SHF.R.S32.HI R0, RZ, 0x1f, R11 ;  /* 0x0000001fff007819 */ /* 0x000fe4000001140b */
[----:B------:R-:W-:-:S03]  /*7860*/  SHF.R.S32.HI R9, RZ, 0x1f, R8 ;  /* 0x0000001fff097819 */ /* 0x000fc60000011408 */
[----:B-1----:R-:W-:-:S04]  /*7870*/  IMAD R0, R0, UR4, RZ ;  /* 0x0000000400007c24 */ /* 0x002fc8000f8e02ff */
[C---:B------:R-:W-:Y:S02]  /*7880*/  IMAD R13, R11.reuse, UR5, R0 ;  /* 0x000000050b0d7c24 */ /* 0x040fe4000f8e0200 */
[----:B------:R-:W-:-:S04]  /*7890*/  IMAD.WIDE.U32 R8, R11, UR4, R8 ;  /* 0x000000040b087c25 */ /* 0x000fc8000f8e0008 */
[----:B------:R-:W-:Y:S01]  /*78a0*/  IMAD.IADD R13, R13, 0x1, R9 ;  /* 0x000000010d0d7824 */ /* 0x000fe200078e0209 */
[----:B---3--:R-:W-:-:S04]  /*78b0*/  LEA R10, P0, R8, UR6, 0x2 ;  /* 0x00000006080a7c11 */ /* 0x008fc8000f8010ff */
[----:B------:R-:W-:-:S05]  /*78c0*/  LEA.HI.X R11, R8, UR7, R13, 0x2, P0 ;  /* 0x00000007080b7c11 */ /* 0x000fca00080f140d */
[----:B------:R-:W-:Y:S04]  /*78d0*/  STG.E desc[UR8][R10.64], R17 ;  /* 0x000000110a007986 */ /* 0x000fe8000c101908 */
[----:B------:R-:W-:Y:S04]  /*78e0*/  STG.E desc[UR8][R2.64], R19 ;  /* 0x0000001302007986 */ /* 0x000fe8000c101908 */
[----:B------:R-:W-:Y:S04]  /*78f0*/  STG.E desc[UR8][R10.64+0x80], R21 ;  /* 0x000080150a007986 */ /* 0x000fe8000c101908 */
[----:B------:R-:W-:Y:S01]  /*7900*/  STG.E desc[UR8][R2.64+0x80], R23 ;  /* 0x0000801702007986 */ /* 0x000fe2000c101908 */
[----:B------:R-:W-:Y:S05]  /*7910*/  EXIT ;  /* 0x000000000000794d */ /* 0x000fea0003800000 */
.L_x_3:
        /* <DEDUP_REMOVED lines=14> */
.L_x_7:


//--------------------- .text._Z6Phase1Piim       --------------------------
	.section	.text._Z6Phase1Piim,"ax",@progbits
	.align	128
        .global         _Z6Phase1Piim
        .type           _Z6Phase1Piim,@function
        .size           _Z6Phase1Piim,(.L_x_8 - _Z6Phase1Piim)
        .other          _Z6Phase1Piim,@"STO_CUDA_ENTRY STV_DEFAULT"
_Z6Phase1Piim:
.text._Z6Phase1Piim:
[----:B------:R-:W-:Y:S01]  /*0000*/  LDC R1, c[0x0][0x37c] ;  /* 0x0000df00ff017b82 */ /* 0x000fe20000000800 */
[----:B------:R-:W0:Y:S07]  /*0010*/  S2R R10, SR_TID.Y ;  /* 0x00000000000a7919 */ /* 0x000e2e0000002200 */
[----:B------:R-:W0:Y:S01]  /*0020*/  LDC R3, c[0x0][0x388] ;  /* 0x0000e200ff037b82 */ /* 0x000e220000000800 */
[----:B------:R-:W1:Y:S01]  /*0030*/  LDCU.64 UR4, c[0x0][0x390] ;  /* 0x00007200ff0477ac */ /* 0x000e620008000a00 */
[----:B------:R-:W2:Y:S01]  /*0040*/  S2R R0, SR_TID.X ;  /* 0x0000000000007919 */ /* 0x000ea20000002100 */
[----:B------:R-:W3:Y:S01]  /*0050*/  LDCU.64 UR8, c[0x0][0x380] ;  /* 0x00007000ff0877ac */ /* 0x000ee20008000a00 */
[----:B------:R-:W4:Y:S01]  /*0060*/  LDCU.64 UR6, c[0x0][0x358] ;  /* 0x00006b00ff0677ac */ /* 0x000f220008000a00 */
[----:B0-----:R-:W-:-:S04]  /*0070*/  IMAD R7, R3, 0x40, R10 ;  /* 0x0000004003077824 */ /* 0x001fc800078e020a */
[----:B------:R-:W-:Y:S01]  /*0080*/  VIADD R5, R7, 0x20 ;  /* 0x0000002007057836 */ /* 0x000fe20000000000 */
[----:B------:R-:W-:Y:S01]  /*0090*/  SHF.R.S32.HI R4, RZ, 0x1f, R7 ;  /* 0x0000001fff047819 */ /* 0x000fe20000011407 */
[----:B--2---:R-:W-:-:S04]  /*00a0*/  IMAD R2, R3, 0x40, R0 ;  /* 0x0000004003027824 */ /* 0x004fc800078e0200 */
[----:B-1----:R-:W-:Y:S01]  /*00b0*/  IMAD R6, R4, UR4, RZ ;  /* 0x0000000404067c24 */ /* 0x002fe2000f8e02ff */
[----:B------:R-:W-:Y:S02]  /*00c0*/  SHF.R.S32.HI R4, RZ, 0x1f, R5 ;  /* 0x0000001fff047819 */ /* 0x000fe40000011405 */
[----:B------:R-:W-:Y:S01]  /*00d0*/  SHF.R.S32.HI R3, RZ, 0x1f, R2 ;  /* 0x0000001fff037819 */ /* 0x000fe20000011402 */
[----:B------:R-:W-:Y:S02]  /*00e0*/  IMAD R11, R7, UR5, R6 ;  /* 0x00000005070b7c24 */ /* 0x000fe4000f8e0206 */
[----:B------:R-:W-:Y:S02]  /*00f0*/  IMAD R4, R4, UR4, RZ ;  /* 0x0000000404047c24 */ /* 0x000fe4000f8e02ff */
[----:B------:R-:W-:-:S04]  /*0100*/  IMAD.WIDE.U32 R8, R5, UR4, R2 ;  /* 0x0000000405087c25 */ /* 0x000fc8000f8e0002 */
[----:B------:R-:W-:-:S04]  /*0110*/  IMAD.WIDE.U32 R6, R7, UR4, R2 ;  /* 0x0000000407067c25 */ /* 0x000fc8000f8e0002 */
[----:B------:R-:W-:Y:S01]  /*0120*/  IMAD R5, R5, UR5, R4 ;  /* 0x0000000505057c24 */ /* 0x000fe2000f8e0204 */
[----:B---3--:R-:W-:Y:S01]  /*0130*/  LEA R2, P0, R6, UR8, 0x2 ;  /* 0x0000000806027c11 */ /* 0x008fe2000f8010ff */
[----:B------:R-:W-:Y:S01]  /*0140*/  IMAD.IADD R3, R7, 0x1, R11 ;  /* 0x0000000107037824 */ /* 0x000fe200078e020b */
[----:B------:R-:W-:Y:S01]  /*0150*/  LEA R4, P1, R8, UR8, 0x2 ;  /* 0x0000000808047c11 */ /* 0x000fe2000f8210ff */
[----:B------:R-:W-:-:S03]  /*0160*/  IMAD.IADD R5, R9, 0x1, R5 ;  /* 0x0000000109057824 */ /* 0x000fc600078e0205 */
[----:B------:R-:W-:Y:S02]  /*0170*/  LEA.HI.X R3, R6, UR9, R3, 0x2, P0 ;  /* 0x0000000906037c11 */ /* 0x000fe400080f1403 */
[----:B------:R-:W-:-:S03]  /*0180*/  LEA.HI.X R5, R8, UR9, R5, 0x2, P1 ;  /* 0x0000000908057c11 */ /* 0x000fc600088f1405 */
[----:B----4-:R-:W2:Y:S04]  /*0190*/  LDG.E R9, desc[UR6][R2.64] ;  /* 0x0000000602097981 */ /* 0x010ea8000c1e1900 */
[----:B------:R-:W3:Y:S04]  /*01a0*/  LDG.E R11, desc[UR6][R4.64] ;  /* 0x00000006040b7981 */ /* 0x000ee8000c1e1900 */
[----:B------:R-:W4:Y:S04]  /*01b0*/  LDG.E R13, desc[UR6][R2.64+0x80] ;  /* 0x00008006020d7981 */ /* 0x000f28000c1e1900 */
[----:B------:R-:W5:Y:S01]  /*01c0*/  LDG.E R15, desc[UR6][R4.64+0x80] ;  /* 0x00008006040f7981 */ /* 0x000f62000c1e1900 */
[----:B------:R-:W0:Y:S01]  /*01d0*/  S2UR UR5, SR_CgaCtaId ;  /* 0x00000000000579c3 */ /* 0x000e220000008800 */
[----:B------:R-:W-:-:S02]  /*01e0*/  UMOV UR4, 0x400 ;  /* 0x0000040000047882 */ /* 0x000fc40000000000 */
[----:B0-----:R-:W-:-:S06]  /*01f0*/  ULEA UR4, UR5, UR4, 0x18 ;  /* 0x0000000405047291 */ /* 0x001fcc000f8ec0ff */
[----:B------:R-:W-:Y:S02]  /*0200*/  LEA R7, R10, UR4, 0x8 ;  /* 0x000000040a077c11 */ /* 0x000fe4000f8e40ff */
[----:B------:R-:W-:-:S03]  /*0210*/  LEA R8, R0, UR4, 0x2 ;  /* 0x0000000400087c11 */ /* 0x000fc6000f8e10ff */
[----:B------:R-:W-:-:S05]  /*0220*/  IMAD R6, R0, 0x4, R7 ;  /* 0x0000000400067824 */ /* 0x000fca00078e0207 */
[----:B--2---:R-:W-:Y:S04]  /*0230*/  STS [R6], R9 ;  /* 0x0000000906007388 */ /* 0x004fe80000000800 */
[----:B---3--:R-:W-:Y:S04]  /*0240*/  STS [R6+0x2000], R11 ;  /* 0x0020000b06007388 */ /* 0x008fe80000000800 */
[----:B----4-:R-:W-:Y:S04]  /*0250*/  STS [R6+0x80], R13 ;  /* 0x0000800d06007388 */ /* 0x010fe80000000800 */
[----:B-----5:R-:W-:Y:S01]  /*0260*/  STS [R6+0x2080], R15 ;  /* 0x0020800f06007388 */ /* 0x020fe20000000800 */
[----:B------:R-:W-:Y:S06]  /*0270*/  BAR.SYNC.DEFER_BLOCKING 0x0 ;  /* 0x0000000000007b1d */ /* 0x000fec0000010000 */
[----:B------:R-:W-:Y:S04]  /*0280*/  LDS R10, [R6] ;  /* 0x00000000060a7984 */ /* 0x000fe80000000800 */
[----:B------:R-:W-:Y:S04]  /*0290*/  LDS R17, [R7] ;  /* 0x0000000007117984 */ /* 0x000fe80000000800 */
[----:B------:R-:W0:Y:S02]  /*02a0*/  LDS R12, [R8] ;  /* 0x00000000080c7984 */ /* 0x000e240000000800 */
[----:B0-----:R-:W-:-:S02]  /*02b0*/  VIADDMNMX R17, R12, R17, R10, PT ;  /* 0x000000110c117246 */ /* 0x001fc4000380010a */
[----:B------:R-:W-:Y:S04]  /*02c0*/  LDS R10, [R6+0x2000] ;  /* 0x00200000060a7984 */ /* 0x000fe80000000800 */
[----:B------:R-:W-:Y:S04]  /*02d0*/  STS [R6], R17 ;  /* 0x0000001106007388 */ /* 0x000fe80000000800 */
[----:B------:R-:W-:Y:S04]  /*02e0*/  LDS R9, [R7+0x2000] ;  /* 0x0020000007097984 */ /* 0x000fe80000000800 */
[----:B------:R-:W0:Y:S02]  /*02f0*/  LDS R11, [R8] ;  /* 0x00000000080b7984 */ /* 0x000e240000000800 */
[----:B0-----:R-:W-:-:S02]  /*0300*/  VIADDMNMX R9, R11, R9, R10, PT ;  /* 0x000000090b097246 */ /* 0x001fc4000380010a */
[----:B------:R-:W-:Y:S04]  /*0310*/  LDS R10, [R6+0x80] ;  /* 0x00008000060a7984 */ /* 0x000fe80000000800 */
[----:B------:R-:W-:Y:S04]  /*0320*/  STS [R6+0x2000], R9 ;  /* 0x0020000906007388 */ /* 0x000fe80000000800 */
[----:B------:R-:W-:Y:S04]  /*0330*/  LDS R11, [R7] ;  /* 0x00000000070b7984 */ /* 0x000fe80000000800 */
[----:B------:R-:W0:Y:S02]  /*0340*/  LDS R12, [R8+0x80] ;  /* 0x00008000080c7984 */ /* 0x000e240000000800 */
[----:B0-----:R-:W-:-:S02]  /*0350*/  VIADDMNMX R11, R12, R11, R10, PT ;  /* 0x0000000b0c0b7246 */ /* 0x001fc4000380010a */
[----:B------:R-:W-:Y:S04]  /*0360*/  LDS R10, [R6+0x2080] ;  /* 0x00208000060a7984 */ /* 0x000fe80000000800 */
[----:B------:R-:W-:Y:S04]  /*0370*/  STS [R6+0x80], R11 ;  /* 0x0000800b06007388 */ /* 0x000fe80000000800 */
[----:B------:R-:W-:Y:S04]  /*0380*/  LDS R13, [R7+0x2000] ;  /* 0x00200000070d7984 */ /* 0x000fe80000000800 */
[----:B------:R-:W0:Y:S02]  /*0390*/  LDS R12, [R8+0x80] ;  /* 0x00008000080c7984 */ /* 0x000e240000000800 */
[----:B0-----:R-:W-:-:S05]  /*03a0*/  VIADDMNMX R13, R12, R13, R10, PT ;  /* 0x0000000d0c0d7246 */ /* 0x001fca000380010a */
[----:B------:R-:W-:Y:S01]  /*03b0*/  STS [R6+0x2080], R13 ;  /* 0x0020800d06007388 */ /* 0x000fe20000000800 */
[----:B------:R-:W-:Y:S06]  /*03c0*/  BAR.SYNC.DEFER_BLOCKING 0x0 ;  /* 0x0000000000007b1d */ /* 0x000fec0000010000 */
[----:B------:R-:W-:Y:S04]  /*03d0*/  LDS R9, [R6] ;  /* 0x0000000006097984 */ /* 0x000fe80000000800 */
[----:B------:R-:W-:Y:S04]  /*03e0*/  LDS R10, [R7+0x4] ;  /* 0x00000400070a7984 */ /* 0x000fe80000000800 */
[----:B------:R-:W0:Y:S02]  /*03f0*/  LDS R12, [R8+0x100] ;  /* 0x00010000080c7984 */ /* 0x000e240000000800 */
[----:B0-----:R-:W-:-:S02]  /*0400*/  VIADDMNMX R9, R12, R10, R9, PT ;  /* 0x0000000a0c097246 */ /* 0x001fc40003800109 */
[----:B------:R-:W-:Y:S04]  /*0410*/  LDS R10, [R6+0x2000] ;  /* 0x00200000060a7984 */ /* 0x000fe80000000800 */
[----:B------:R-:W-:Y:S04]  /*0420*/  STS [R6], R9 ;  /* 0x0000000906007388 */ /* 0x000fe80000000800 */
[----:B------:R-:W-:Y:S04]  /*0430*/  LDS R11, [R7+0x2004] ;  /* 0x00200400070b7984 */ /* 0x000fe80000000800 */
[----:B------:R-:W0:Y:S02]  /*0440*/  LDS R12, [R8+0x100] ;  /* 0x00010000080c7984 */ /* 0x000e240000000800 */
[----:B0-----:R-:W-:-:S02]  /*0450*/  VIADDMNMX R11, R12, R11, R10, PT ;  /* 0x0000000b0c0b7246 */ /* 0x001fc4000380010a */
[----:B------:R-:W-:Y:S04]  /*0460*/  LDS R10, [R6+0x80] ;  /* 0x00008000060a7984 */ /* 0x000fe80000000800 */
[----:B------:R-:W-:Y:S04]  /*0470*/  STS [R6+0x2000], R11 ;  /* 0x0020000b06007388 */ /* 0x000fe80000000800 */
[----:B------:R-:W-:Y:S04]  /*0480*/  LDS R13, [R7+0x4] ;  /* 0x00000400070d7984 */ /* 0x000fe80000000800 */
        /* <DEDUP_REMOVED lines=11> */
[----:B------:R-:W0:Y:S04]  /*0540*/  LDS R12, [R8+0x200] ;  /* 0x00020000080c7984 */ /* 0x000e280000000800 */
[----:B------:R-:W-:Y:S01]  /*0550*/  LDS R9, [R6+0x80] ;  /* 0x0000800006097984 */ /* 0x000fe20000000800 */
[----:B0-----:R-:W-:-:S03]  /*0560*/  VIADDMNMX R11, R12, R11, R10, PT ;  /* 0x0000000b0c0b7246 */ /* 0x001fc6000380010a */
[----:B------:R-:W-:Y:S04]  /*0570*/  LDS R10, [R6+0x2000] ;  /* 0x00200000060a7984 */ /* 0x000fe80000000800 */
[----:B------:R-:W-:Y:S04]  /*0580*/  STS [R6], R11 ;  /* 0x0000000b06007388 */ /* 0x000fe80000000800 */
[----:B------:R-:W-:Y:S04]  /*0590*/  LDS R13, [R7+0x2008] ;  /* 0x00200800070d7984 */ /* 0x000fe80000000800 */
[----:B------:R-:W0:Y:S02]  /*05a0*/  LDS R12, [R8+0x200] ;  /* 0x00020000080c7984 */ /* 0x000e240000000800 */
[----:B0-----:R-:W-:-:S05]  /*05b0*/  VIADDMNMX R13, R12, R13, R10, PT ;  /* 0x0000000d0c0d7246 */ /* 0x001fca000380010a */
        /* <DEDUP_REMOVED lines=273> */
[----:B------:R0:W-:Y:S04]  /*16d0*/  STS [R6+0x2000], R9 ;  /* 0x0020000906007388 */ /* 0x0001e80000000800 */
[----:B------:R-:W-:Y:S04]  /*16e0*/  LDS R11, [R7+0x3c] ;  /* 0x00003c00070b7984 */ /* 0x000fe80000000800 */
[----:B------:R-:W1:Y:S01]  /*16f0*/  LDS R12, [R8+0xf80] ;  /* 0x000f8000080c7984 */ /* 0x000e620000000800 */
[----:B0-----:R-:W-:Y:S01]  /*1700*/  IMAD.MOV.U32 R9, RZ, RZ, R7 ;  /* 0x000000ffff097224 */ /* 0x001fe200078e0007 */
[----:B-1----:R-:W-:-:S02]  /*1710*/  VIADDMNMX R15, R12, R11, R10, PT ;  /* 0x0000000b0c0f7246 */ /* 0x002fc4000380010a */
[----:B------:R-:W-:Y:S04]  /*1720*/  LDS R10, [R6+0x2080] ;  /* 0x00208000060a7984 */ /* 0x000fe80000000800 */
[----:B------:R-:W-:Y:S04]  /*1730*/  STS [R6+0x80], R15 ;  /* 0x0000800f06007388 */ /* 0x000fe80000000800 */
[----:B------:R-:W-:Y:S04]  /*1740*/  LDS R12, [R8+0xf80] ;  /* 0x000f8000080c7984 */ /* 0x000fe80000000800 */
[----:B------:R-:W0:Y:S02]  /*1750*/  LDS R11, [R7+0x203c] ;  /* 0x00203c00070b7984 */ /* 0x000e240000000800 */
[----:B0-----:R-:W-:Y:S01]  /*1760*/  VIADDMNMX R13, R12, R11, R10, PT ;  /* 0x0000000b0c0d7246 */ /* 0x001fe2000380010a */
[----:B------:R-:W-:-:S02]  /*1770*/  IMAD.MOV.U32 R10, RZ, RZ, RZ ;  /* 0x000000ffff0a7224 */ /* 0x000fc400078e00ff */
[----:B------:R-:W-:Y:S02]  /*1780*/  IMAD.MOV.U32 R11, RZ, RZ, R8 ;  /* 0x000000ffff0b7224 */ /* 0x000fe400078e0008 */
[----:B------:R0:W-:Y:S01]  /*1790*/  STS [R6+0x2080], R13 ;  /* 0x0020800d06007388 */ /* 0x0001e20000000800 */
[----:B------:R-:W-:Y:S06]  /*17a0*/  BAR.SYNC.DEFER_BLOCKING 0x0 ;  /* 0x0000000000007b1d */ /* 0x000fec0000010000 */
.L_x_4:
[----:B------:R-:W-:Y:S01]  /*17b0*/  LDS R8, [R6] ;  /* 0x0000000006087984 */ /* 0x000fe20000000800 */
[----:B------:R-:W-:Y:S02]  /*17c0*/  IMAD.MOV.U32 R14, RZ, RZ, R10 ;  /* 0x000000ffff0e7224 */ /* 0x000fe400078e000a */
[----:B------:R-:W-:Y:S01]  /*17d0*/  VIADD R10, R10, 0x30 ;  /* 0x000000300a0a7836 */ /* 0x000fe20000000000 */
[----:B0-----:R-:W-:Y:S04]  /*17e0*/  LDS R13, [R9+0x40] ;  /* 0x00004000090d7984 */ /* 0x001fe80000000800 */
[----:B------:R-:W0:Y:S01]  /*17f0*/  LDS R12, [R11+0x1000] ;  /* 0x001000000b0c7984 */ /* 0x000e220000000800 */
[C---:B------:R-:W-:Y:S02]  /*1800*/  LEA R19, R10.reuse, UR4, 0x8 ;  /* 0x000000040a137c11 */ /* 0x040fe4000f8e40ff */
[----:B------:R-:W-:-:S02]  /*1810*/  ISETP.NE.AND P0, PT, R10, 0x30, PT ;  /* 0x000000300a00780c */ /* 0x000fc40003f05270 */
[----:B0-----:R-:W-:Y:S02]  /*1820*/  VIADDMNMX R13, R12, R13, R8, PT ;  /* 0x0000000d0c0d7246 */ /* 0x001fe40003800108 */
[----:B------:R-:W-:Y:S04]  /*1830*/  LDS R8, [R6+0x2000] ;  /* 0x0020000006087984 */ /* 0x000fe80000000800 */
[----:B------:R-:W-:Y:S04]  /*1840*/  STS [R6], R13 ;  /* 0x0000000d06007388 */ /* 0x000fe80000000800 */
[----:B-1----:R-:W-:Y:S04]  /*1850*/  LDS R15, [R9+0x2040] ;  /* 0x00204000090f7984 */ /* 0x002fe80000000800 */
        /* <DEDUP_REMOVED lines=662> */
[----:B0-----:R-:W-:Y:S01]  /*41c0*/  VIADDMNMX R15, R12, R15, R8, PT ;  /* 0x0000000f0c0f7246 */ /* 0x001fe20003800108 */
[----:B------:R-:W-:-:S02]  /*41d0*/  IMAD R12, R14, 0x4, R7 ;  /* 0x000000040e0c7824 */ /* 0x000fc400078e0207 */
[----:B------:R-:W-:Y:S02]  /*41e0*/  IMAD R8, R0, 0x4, R19 ;  /* 0x0000000400087824 */ /* 0x000fe400078e0213 */
[----:B------:R-:W-:Y:S01]  /*41f0*/  STS [R6+0x2080], R15 ;  /* 0x0020800f06007388 */ /* 0x000fe20000000800 */
[----:B------:R-:W-:Y:S06]  /*4200*/  BAR.SYNC.DEFER_BLOCKING 0x0 ;  /* 0x0000000000007b1d */ /* 0x000fec0000010000 */
[----:B------:R-:W-:Y:S04]  /*4210*/  LDS R13, [R6] ;  /* 0x00000000060d7984 */ /* 0x000fe80000000800 */
[----:B------:R-:W-:Y:S04]  /*4220*/  LDS R14, [R12+0xc0] ;  /* 0x0000c0000c0e7984 */ /* 0x000fe80000000800 */
[----:B------:R-:W0:Y:S04]  /*4230*/  LDS R9, [R8] ;  /* 0x0000000008097984 */ /* 0x000e280000000800 */
[----:B------:R-:W-:Y:S01]  /*4240*/  LDS R11, [R6+0x2000] ;  /* 0x00200000060b7984 */ /* 0x000fe20000000800 */
[----:B0-----:R-:W-:-:S05]  /*4250*/  VIADDMNMX R9, R9, R14, R13, PT ;  /* 0x0000000e09097246 */ /* 0x001fca000380010d */
[----:B------:R-:W-:Y:S04]  /*4260*/  STS [R6], R9 ;  /* 0x0000000906007388 */ /* 0x000fe80000000800 */
[----:B------:R-:W-:Y:S04]  /*4270*/  LDS R14, [R12+0x20c0] ;  /* 0x0020c0000c0e7984 */ /* 0x000fe80000000800 */
[----:B------:R-:W0:Y:S02]  /*4280*/  LDS R13, [R8] ;  /* 0x00000000080d7984 */ /* 0x000e240000000800 */
        /* <DEDUP_REMOVED lines=327> */
[----:B------:R-:W-:-:S04]  /*5700*/  IMAD R9, R10, 0x4, R7 ;  /* 0x000000040a097824 */ /* 0x000fc800078e0207 */
[----:B------:R1:W-:Y:S01]  /*5710*/  STS [R6+0x2080], R15 ;  /* 0x0020800f06007388 */ /* 0x0003e20000000800 */
[----:B------:R-:W-:Y:S06]  /*5720*/  BAR.SYNC.DEFER_BLOCKING 0x0 ;  /* 0x0000000000007b1d */ /* 0x000fec0000010000 */
[----:B------:R-:W-:Y:S05]  /*5730*/  @P0 BRA `(.L_x_4) ;  /* 0xffffffc0001c0947 */ /* 0x000fea000383ffff */
[----:B------:R-:W0:Y:S04]  /*5740*/  LDS R7, [R6] ;  /* 0x0000000006077984 */ /* 0x000e280000000800 */
[----:B------:R-:W2:Y:S04]  /*5750*/  LDS R9, [R6+0x2000] ;  /* 0x0020000006097984 */ /* 0x000ea80000000800 */
[----:B------:R-:W3:Y:S04]  /*5760*/  LDS R11, [R6+0x80] ;  /* 0x00008000060b7984 */ /* 0x000ee80000000800 */
[----:B------:R-:W4:Y:S04]  /*5770*/  LDS R13, [R6+0x2080] ;  /* 0x00208000060d7984 */ /* 0x000f280000000800 */
[----:B0-----:R-:W-:Y:S04]  /*5780*/  STG.E desc[UR6][R2.64], R7 ;  /* 0x0000000702007986 */ /* 0x001fe8000c101906 */
[----:B--2---:R-:W-:Y:S04]  /*5790*/  STG.E desc[UR6][R4.64], R9 ;  /* 0x0000000904007986 */ /* 0x004fe8000c101906 */
[----:B---3--:R-:W-:Y:S04]  /*57a0*/  STG.E desc[UR6][R2.64+0x80], R11 ;  /* 0x0000800b02007986 */ /* 0x008fe8000c101906 */
[----:B----4-:R-:W-:Y:S01]  /*57b0*/  STG.E desc[UR6][R4.64+0x80], R13 ;  /* 0x0000800d04007986 */ /* 0x010fe2000c101906 */
[----:B------:R-:W-:Y:S05]  /*57c0*/  EXIT ;  /* 0x000000000000794d */ /* 0x000fea0003800000 */
.L_x_5:
        /* <DEDUP_REMOVED lines=11> */
.L_x_8:


//--------------------- .nv.shared._Z6Phase3Piiii --------------------------
	.section	.nv.shared._Z6Phase3Piiii,"aw",@nobits
	.sectionflags	@""
	.align	4
.nv.shared._Z6Phase3Piiii:
	.zero		50176


//--------------------- .nv.shared.reserved.0     --------------------------
	.section	.nv.shared.reserved.0,"aw",@nobits
	.weak		__nv_reservedSMEM_offset_0_alias
	.size		__nv_reservedSMEM_offset_0_alias, 0, 64
	.other		__nv_reservedSMEM_offset_0_alias,@"STO_CUDA_RESERVED_SHARED STV_DEFAULT"
__nv_reservedSMEM_offset_0_alias:
	.zero		0
	.zero		64


//--------------------- .nv.shared._Z6Phase2Piim  --------------------------
	.section	.nv.shared._Z6Phase2Piim,"aw",@nobits
	.sectionflags	@""
	.align	4
.nv.shared._Z6Phase2Piim:
	.zero		50176


//--------------------- .nv.shared._Z6Phase1Piim  --------------------------
	.section	.nv.shared._Z6Phase1Piim,"aw",@nobits
	.sectionflags	@""
	.align	4
.nv.shared._Z6Phase1Piim:
	.zero		17408


//--------------------- .nv.constant0._Z6Phase3Piiii --------------------------
	.section	.nv.constant0._Z6Phase3Piiii,"a",@progbits
	.sectionflags	@""
	.align	4
.nv.constant0._Z6Phase3Piiii:
	.zero		916


//--------------------- .nv.constant0._Z6Phase2Piim --------------------------
	.section	.nv.constant0._Z6Phase2Piim,"a",@progbits
	.sectionflags	@""
	.align	4
.nv.constant0._Z6Phase2Piim:
	.zero		920


//--------------------- .nv.constant0._Z6Phase1Piim --------------------------
	.section	.nv.constant0._Z6Phase1Piim,"a",@progbits
	.sectionflags	@""
	.align	4
.nv.constant0._Z6Phase1Piim:
	.zero		920


//--------------------- SYMBOLS --------------------------

	.type		.nv.reservedSmem.offset0,@object
	.size		.nv.reservedSmem.offset0,0x4
	.type		.nv.reservedSmem.cap,@object
	.size		.nv.reservedSmem.cap,0x4
